	.target	sm_100a

	.elftype	@"ET_EXEC"


//--------------------- .note.nv.tkinfo           --------------------------
	.section	.note.nv.tkinfo,"",@"SHT_NOTE"
	.sectionflags	@"SHF_NOTE_NV_TKINFO"
	.tkinfo
        /*0018*/ 	.word	0x00000081
        /*0030*/ 	.string	""
        /*0030*/ 	.string	"ptxas-blackwell"
        /*0030*/ 	.string	"Cuda compilation tools, release 12.9, V12.9.86"
        /*0030*/ 	.string	"Build cuda_12.9.r12.9/compiler.36037853_0"
        /*0030*/ 	.string	"-v  -suppress-debug-info  -lineinfo  -arch sm_100a "



//--------------------- .note.nv.cuver            --------------------------
	.section	.note.nv.cuver,"",@"SHT_NOTE"
	.sectionflags	@"SHF_NOTE_NV_CUVER"
        /*0018*/ 	.short	0x0001
        /*001a*/ 	.short	0x0064
        /*001c*/ 	.short	0x0001
        /*001e*/ 	.short	0x0000
        /*0020*/ 	.short	0x0001
        /*0022*/ 	.short	0x0000


//--------------------- .nv.info                  --------------------------
	.section	.nv.info,"",@"SHT_CUDA_INFO"
	.align	4


	//----- nvinfo : EIATTR_REGCOUNT
	.align		4
        /*0000*/ 	.byte	0x04, 0x2f
        /*0002*/ 	.short	(.L_4 - .L_3)
	.align		4
.L_3:
        /*0004*/ 	.word	index@(gluon_tcgen05)
        /*0008*/ 	.word	0x000000aa


	//----- nvinfo : EIATTR_FRAME_SIZE
	.align		4
.L_4:
        /*000c*/ 	.byte	0x04, 0x11
        /*000e*/ 	.short	(.L_6 - .L_5)
	.align		4
.L_5:
        /*0010*/ 	.word	index@($__internal_2_$__cuda_sm10x_tcgen05_guardrail_trap_unallocated_columns_being_dealloced)
        /*0014*/ 	.word	0x00000000


	//----- nvinfo : EIATTR_FRAME_SIZE
	.align		4
.L_6:
        /*0018*/ 	.byte	0x04, 0x11
        /*001a*/ 	.short	(.L_8 - .L_7)
	.align		4
.L_7:
        /*001c*/ 	.word	index@($__internal_1_$__cuda_sm10x_tcgen05_guardrail_trap_phase_invalid_during_alloc)
        /*0020*/ 	.word	0x00000000


	//----- nvinfo : EIATTR_FRAME_SIZE
	.align		4
.L_8:
        /*0024*/ 	.byte	0x04, 0x11
        /*0026*/ 	.short	(.L_10 - .L_9)
	.align		4
.L_9:
        /*0028*/ 	.word	index@($__internal_0_$__cuda_sm10x_tcgen05_guardrail_trap_col_being_dealloced_not_returned_by_alloc)
        /*002c*/ 	.word	0x00000000


	//----- nvinfo : EIATTR_FRAME_SIZE
	.align		4
.L_10:
        /*0030*/ 	.byte	0x04, 0x11
        /*0032*/ 	.short	(.L_12 - .L_11)
	.align		4
.L_11:
        /*0034*/ 	.word	index@(gluon_tcgen05)
        /*0038*/ 	.word	0x00000000


	//----- nvinfo : EIATTR_MIN_STACK_SIZE
	.align		4
.L_12:
        /*003c*/ 	.byte	0x04, 0x12
        /*003e*/ 	.short	(.L_14 - .L_13)
	.align		4
.L_13:
        /*0040*/ 	.word	index@(gluon_tcgen05)
        /*0044*/ 	.word	0x00000000
.L_14:


//--------------------- .nv.info.gluon_tcgen05    --------------------------
	.section	.nv.info.gluon_tcgen05,"",@"SHT_CUDA_INFO"
	.sectionflags	@""
	.align	4


	//----- nvinfo : EIATTR_CUDA_API_VERSION
	.align		4
        /*0000*/ 	.byte	0x04, 0x37
        /*0002*/ 	.short	(.L_16 - .L_15)
.L_15:
        /*0004*/ 	.word	0x00000081


	//----- nvinfo : EIATTR_KPARAM_INFO
	.align		4
.L_16:
        /*0008*/ 	.byte	0x04, 0x17
        /*000a*/ 	.short	(.L_18 - .L_17)
.L_17:
        /*000c*/ 	.word	0x00000000
        /*0010*/ 	.short	0x000a
        /*0012*/ 	.short	0x0048
        /*0014*/ 	.byte	0x00, 0xf4, 0x21, 0x00


	//----- nvinfo : EIATTR_KPARAM_INFO
	.align		4
.L_18:
        /*0018*/ 	.byte	0x04, 0x17
        /*001a*/ 	.short	(.L_20 - .L_19)
.L_19:
        /*001c*/ 	.word	0x00000000
        /*0020*/ 	.short	0x0009
        /*0022*/ 	.short	0x0040
        /*0024*/ 	.byte	0x00, 0xf4, 0x21, 0x00


	//----- nvinfo : EIATTR_KPARAM_INFO
	.align		4
.L_20:
        /*0028*/ 	.byte	0x04, 0x17
        /*002a*/ 	.short	(.L_22 - .L_21)
.L_21:
        /*002c*/ 	.word	0x00000000
        /*0030*/ 	.short	0x0008
        /*0032*/ 	.short	0x0038
        /*0034*/ 	.byte	0x00, 0xf0, 0x21, 0x00


	//----- nvinfo : EIATTR_KPARAM_INFO
	.align		4
.L_22:
        /*0038*/ 	.byte	0x04, 0x17
        /*003a*/ 	.short	(.L_24 - .L_23)
.L_23:
        /*003c*/ 	.word	0x00000000
        /*0040*/ 	.short	0x0007
        /*0042*/ 	.short	0x0030
        /*0044*/ 	.byte	0x00, 0xf0, 0x21, 0x00


	//----- nvinfo : EIATTR_KPARAM_INFO
	.align		4
.L_24:
        /*0048*/ 	.byte	0x04, 0x17
        /*004a*/ 	.short	(.L_26 - .L_25)
.L_25:
        /*004c*/ 	.word	0x00000000
        /*0050*/ 	.short	0x0006
        /*0052*/ 	.short	0x0028
        /*0054*/ 	.byte	0x00, 0xf0, 0x21, 0x00


	//----- nvinfo : EIATTR_KPARAM_INFO
	.align		4
.L_26:
        /*0058*/ 	.byte	0x04, 0x17
        /*005a*/ 	.short	(.L_28 - .L_27)
.L_27:
        /*005c*/ 	.word	0x00000000
        /*0060*/ 	.short	0x0005
        /*0062*/ 	.short	0x0020
        /*0064*/ 	.byte	0x00, 0xf0, 0x11, 0x00


	//----- nvinfo : EIATTR_KPARAM_INFO
	.align		4
.L_28:
        /*0068*/ 	.byte	0x04, 0x17
        /*006a*/ 	.short	(.L_30 - .L_29)
.L_29:
        /*006c*/ 	.word	0x00000000
        /*0070*/ 	.short	0x0004
        /*0072*/ 	.short	0x001c
        /*0074*/ 	.byte	0x00, 0xf0, 0x11, 0x00


	//----- nvinfo : EIATTR_KPARAM_INFO
	.align		4
.L_30:
        /*0078*/ 	.byte	0x04, 0x17
        /*007a*/ 	.short	(.L_32 - .L_31)
.L_31:
        /*007c*/ 	.word	0x00000000
        /*0080*/ 	.short	0x0003
        /*0082*/ 	.short	0x0018
        /*0084*/ 	.byte	0x00, 0xf0, 0x11, 0x00


	//----- nvinfo : EIATTR_KPARAM_INFO
	.align		4
.L_32:
        /*0088*/ 	.byte	0x04, 0x17
        /*008a*/ 	.short	(.L_34 - .L_33)
.L_33:
        /*008c*/ 	.word	0x00000000
        /*0090*/ 	.short	0x0002
        /*0092*/ 	.short	0x0010
        /*0094*/ 	.byte	0x00, 0xf4, 0x21, 0x00


	//----- nvinfo : EIATTR_KPARAM_INFO
	.align		4
.L_34:
        /*0098*/ 	.byte	0x04, 0x17
        /*009a*/ 	.short	(.L_36 - .L_35)
.L_35:
        /*009c*/ 	.word	0x00000000
        /*00a0*/ 	.short	0x0001
        /*00a2*/ 	.short	0x0008
        /*00a4*/ 	.byte	0x00, 0xf4, 0x21, 0x00


	//----- nvinfo : EIATTR_KPARAM_INFO
	.align		4
.L_36:
        /*00a8*/ 	.byte	0x04, 0x17
        /*00aa*/ 	.short	(.L_38 - .L_37)
.L_37:
        /*00ac*/ 	.word	0x00000000
        /*00b0*/ 	.short	0x0000
        /*00b2*/ 	.short	0x0000
        /*00b4*/ 	.byte	0x00, 0xf4, 0x21, 0x00


	//----- nvinfo : EIATTR_AT_ENTRY_FRAGMENTS
	.align		4
.L_38:
        /*00b8*/ 	.byte	0x04, 0x4f
        /*00ba*/ 	.short	(.L_40 - .L_39)


	//   ....[0]....
.L_39:
        /*00bc*/ 	.word	0x00000004


	//----- nvinfo : EIATTR_RESERVED_SMEM_USED
	.align		4
.L_40:
        /*00c0*/ 	.byte	0x01, 0x41
	.zero		2


	//----- nvinfo : EIATTR_SPARSE_MMA_MASK
	.align		4
        /*00c4*/ 	.byte	0x03, 0x50
        /*00c6*/ 	.short	0x0000


	//----- nvinfo : EIATTR_TCGEN05_1CTA_USED
	.align		4
        /*00c8*/ 	.byte	0x01, 0x51
	.zero		2


	//----- nvinfo : EIATTR_MAXREG_COUNT
	.align		4
        /*00cc*/ 	.byte	0x03, 0x1b
        /*00ce*/ 	.short	0x00ff


	//----- nvinfo : EIATTR_NUM_BARRIERS
	.align		4
        /*00d0*/ 	.byte	0x02, 0x4c
        /*00d2*/ 	.byte	0x01
	.zero		1


	//----- nvinfo : EIATTR_INT_WARP_WIDE_INSTR_OFFSETS
	.align		4
        /*00d4*/ 	.byte	0x04, 0x31
        /*00d6*/ 	.short	(.L_42 - .L_41)


	//   ....[0]....
.L_41:
        /*00d8*/ 	.word	0x00001770


	//   ....[1]....
        /*00dc*/ 	.word	0x00001790


	//   ....[2]....
        /*00e0*/ 	.word	0x00001820


	//   ....[3]....
        /*00e4*/ 	.word	0x000019e0


	//   ....[4]....
        /*00e8*/ 	.word	0x000019f0


	//   ....[5]....
        /*00ec*/ 	.word	0x00001a50


	//   ....[6]....
        /*00f0*/ 	.word	0x00001a60


	//   ....[7]....
        /*00f4*/ 	.word	0x00001d30


	//   ....[8]....
        /*00f8*/ 	.word	0x00001d40


	//   ....[9]....
        /*00fc*/ 	.word	0x00001ec0


	//   ....[10]....
        /*0100*/ 	.word	0x00001ef0


	//   ....[11]....
        /*0104*/ 	.word	0x00001f20


	//   ....[12]....
        /*0108*/ 	.word	0x00001f40


	//   ....[13]....
        /*010c*/ 	.word	0x00002240


	//   ....[14]....
        /*0110*/ 	.word	0x00002250


	//   ....[15]....
        /*0114*/ 	.word	0x00003160


	//   ....[16]....
        /*0118*/ 	.word	0x000031b0


	//----- nvinfo : EIATTR_COOP_GROUP_MASK_REGIDS
	.align		4
.L_42:
        /*011c*/ 	.byte	0x04, 0x29
        /*011e*/ 	.short	(.L_44 - .L_43)


	//   ....[0]....
.L_43:
        /*0120*/ 	.word	0xffffffff


	//   ....[1]....
        /*0124*/ 	.word	0xffffffff


	//   ....[2]....
        /*0128*/ 	.word	0xffffffff


	//   ....[3]....
        /*012c*/ 	.word	0xffffffff


	//   ....[4]....
        /*0130*/ 	.word	0xffffffff


	//   ....[5]....
        /*0134*/ 	.word	0xffffffff


	//   ....[6]....
        /*0138*/ 	.word	0xffffffff


	//   ....[7]....
        /*013c*/ 	.word	0xffffffff


	//   ....[8]....
        /*0140*/ 	.word	0xffffffff


	//   ....[9]....
        /*0144*/ 	.word	0xffffffff


	//----- nvinfo : EIATTR_COOP_GROUP_INSTR_OFFSETS
	.align		4
.L_44:
        /*0148*/ 	.byte	0x04, 0x28
        /*014a*/ 	.short	(.L_46 - .L_45)


	//   ....[0]....
.L_45:
        /*014c*/ 	.word	0x00000050


	//   ....[1]....
        /*0150*/ 	.word	0x00000310


	//   ....[2]....
        /*0154*/ 	.word	0x00000500


	//   ....[3]....
        /*0158*/ 	.word	0x000009a0


	//   ....[4]....
        /*015c*/ 	.word	0x00000ae0


	//   ....[5]....
        /*0160*/ 	.word	0x00000fe0


	//   ....[6]....
        /*0164*/ 	.word	0x00001120


	//   ....[7]....
        /*0168*/ 	.word	0x00001610


	//   ....[8]....
        /*016c*/ 	.word	0x00002ff0


	//   ....[9]....
        /*0170*/ 	.word	0x00003260


	//----- nvinfo : EIATTR_VRC_CTA_INIT_COUNT
	.align		4
.L_46:
        /*0174*/ 	.byte	0x02, 0x4a
        /*0176*/ 	.byte	0x80
	.zero		1


	//----- nvinfo : EIATTR_MBARRIER_INSTR_OFFSETS
	.align		4
        /*0178*/ 	.byte	0x04, 0x39
        /*017a*/ 	.short	(.L_48 - .L_47)


	//   ....[0]....
.L_47:
        /*017c*/ 	.word	0x00001840
        /*0180*/ 	.word	0x000000ff
        /*0184*/ 	.word	0x00018000
        /*0188*/ 	.short	0x0100
        /*018a*/ 	.byte	0x08
	.zero		1


	//   ....[1]....
        /*018c*/ 	.word	0x00001850
        /*0190*/ 	.word	0x000000ff
        /*0194*/ 	.word	0x00018010
        /*0198*/ 	.short	0x0100
        /*019a*/ 	.byte	0x08
	.zero		1


	//   ....[2]....
        /*019c*/ 	.word	0x00001900
        /*01a0*/ 	.word	0x000000ff
        /*01a4*/ 	.word	0x00018008
        /*01a8*/ 	.short	0x0100
        /*01aa*/ 	.byte	0x08
	.zero		1


	//   ....[3]....
        /*01ac*/ 	.word	0x00001910
        /*01b0*/ 	.word	0x000000ff
        /*01b4*/ 	.word	0x00018018
        /*01b8*/ 	.short	0x0100
        /*01ba*/ 	.byte	0x08
	.zero		1


	//   ....[4]....
        /*01bc*/ 	.word	0x00001af0
        /*01c0*/ 	.word	0x000000ff
        /*01c4*/ 	.word	0x00018000
        /*01c8*/ 	.short	0x010a
        /*01ca*/ 	.byte	0x08
	.zero		1


	//   ....[5]....
        /*01cc*/ 	.word	0x00001d90
        /*01d0*/ 	.word	0x000000ff
        /*01d4*/ 	.word	0x00018010
        /*01d8*/ 	.short	0x010a
        /*01da*/ 	.byte	0x08
	.zero		1


	//   ....[6]....
        /*01dc*/ 	.word	0x00001fc0
        /*01e0*/ 	.word	0x000000ff
        /*01e4*/ 	.word	0x00018000
        /*01e8*/ 	.short	0x010a
        /*01ea*/ 	.byte	0x1c
	.zero		1


	//   ....[7]....
        /*01ec*/ 	.word	0x00002290
        /*01f0*/ 	.word	0x000000ff
        /*01f4*/ 	.word	0x00018010
        /*01f8*/ 	.short	0x010a
        /*01fa*/ 	.byte	0x1c
	.zero		1


	//   ....[8]....
        /*01fc*/ 	.word	0x00002360
        /*0200*/ 	.word	0x000000ff
        /*0204*/ 	.word	0x00018000
        /*0208*/ 	.short	0x0108
        /*020a*/ 	.byte	0x08
	.zero		1


	//   ....[9]....
        /*020c*/ 	.word	0x00002370
        /*0210*/ 	.word	0x000000ff
        /*0214*/ 	.word	0x00018010
        /*0218*/ 	.short	0x0108
        /*021a*/ 	.byte	0x08
	.zero		1


	//   ....[10]....
        /*021c*/ 	.word	0x000023c0
        /*0220*/ 	.word	0x000000ff
        /*0224*/ 	.word	0x00018008
        /*0228*/ 	.short	0x0108
        /*022a*/ 	.byte	0x08
	.zero		1


	//   ....[11]....
        /*022c*/ 	.word	0x000023d0
        /*0230*/ 	.word	0x000000ff
        /*0234*/ 	.word	0x00018018
        /*0238*/ 	.short	0x0108
        /*023a*/ 	.byte	0x08
	.zero		1


	//   ....[12]....
        /*023c*/ 	.word	0x00003280
        /*0240*/ 	.word	0x000000ff
        /*0244*/ 	.word	0x00018000
        /*0248*/ 	.short	0x010a
        /*024a*/ 	.byte	0x08
	.zero		1


	//   ....[13]....
        /*024c*/ 	.word	0x000032b0
        /*0250*/ 	.word	0x000000ff
        /*0254*/ 	.word	0x00018010
        /*0258*/ 	.short	0x010a
        /*025a*/ 	.byte	0x08
	.zero		1


	//   ....[14]....
        /*025c*/ 	.word	0x000032e0
        /*0260*/ 	.word	0x000000ff
        /*0264*/ 	.word	0x00018000
        /*0268*/ 	.short	0x010a
        /*026a*/ 	.byte	0x1c
	.zero		1


	//   ....[15]....
        /*026c*/ 	.word	0x00003310
        /*0270*/ 	.word	0x000000ff
        /*0274*/ 	.word	0x00018010
        /*0278*/ 	.short	0x010a
        /*027a*/ 	.byte	0x1c
	.zero		1


	//----- nvinfo : EIATTR_NUM_MBARRIERS
	.align		4
.L_48:
        /*027c*/ 	.byte	0x03, 0x38
        /*027e*/ 	.short	0x0004


	//----- nvinfo : EIATTR_EXIT_INSTR_OFFSETS
	.align		4
        /*0280*/ 	.byte	0x04, 0x1c
        /*0282*/ 	.short	(.L_50 - .L_49)


	//   ....[0]....
.L_49:
        /*0284*/ 	.word	0x00003270


	//----- nvinfo : EIATTR_REQNTID
	.align		4
.L_50:
        /*0288*/ 	.byte	0x04, 0x10
        /*028a*/ 	.short	(.L_52 - .L_51)
.L_51:
        /*028c*/ 	.word	0x00000080
        /*0290*/ 	.word	0x00000001
        /*0294*/ 	.word	0x00000001


	//----- nvinfo : EIATTR_CRS_STACK_SIZE
	.align		4
.L_52:
        /*0298*/ 	.byte	0x04, 0x1e
        /*029a*/ 	.short	(.L_54 - .L_53)
.L_53:
        /*029c*/ 	.word	0x00000000


	//----- nvinfo : EIATTR_CBANK_PARAM_SIZE
	.align		4
.L_54:
        /*02a0*/ 	.byte	0x03, 0x19
        /*02a2*/ 	.short	0x0050


	//----- nvinfo : EIATTR_PARAM_CBANK
	.align		4
        /*02a4*/ 	.byte	0x04, 0x0a
        /*02a6*/ 	.short	(.L_56 - .L_55)
	.align		4
.L_55:
        /*02a8*/ 	.word	index@(.nv.constant0.gluon_tcgen05)
        /*02ac*/ 	.short	0x0380
        /*02ae*/ 	.short	0x0050


	//----- nvinfo : EIATTR_SW_WAR
	.align		4
.L_56:
        /*02b0*/ 	.byte	0x04, 0x36
        /*02b2*/ 	.short	(.L_58 - .L_57)
.L_57:
        /*02b4*/ 	.word	0x00000008
.L_58:


//--------------------- .nv.compat                --------------------------
	.section	.nv.compat,"",@"SHT_CUDA_COMPAT_INFO"
	.align	4
        /*0000*/ 	.byte	0x02, 0x02, 0x02, 0x00, 0x02, 0x05, 0x05, 0x00, 0x02, 0x03, 0x03, 0x00, 0x02, 0x06, 0x01, 0x00


//--------------------- .nv.callgraph             --------------------------
	.section	.nv.callgraph,"",@"SHT_CUDA_CALLGRAPH"
	.align	4
	.sectionentsize	8
	.align		4
        /*0000*/ 	.word	0x00000000
	.align		4
        /*0004*/ 	.word	0xffffffff
	.align		4
        /*0008*/ 	.word	0x00000000
	.align		4
        /*000c*/ 	.word	0xfffffffe
	.align		4
        /*0010*/ 	.word	0x00000000
	.align		4
        /*0014*/ 	.word	0xfffffffd
	.align		4
        /*0018*/ 	.word	0x00000000
	.align		4
        /*001c*/ 	.word	0xfffffffc


//--------------------- .text.gluon_tcgen05       --------------------------
	.section	.text.gluon_tcgen05,"ax",@progbits
	.align	128
        .global         gluon_tcgen05
        .type           gluon_tcgen05,@function
        .size           gluon_tcgen05,(.L_x_77 - gluon_tcgen05)
        .other          gluon_tcgen05,@"STO_CUDA_ENTRY STV_DEFAULT"
gluon_tcgen05:
.text.gluon_tcgen05:
[----:B------:R-:W1:Y:S01]  /*0000*/  LDC R1, c[0x0][0x37c] ;  /* 0x0000df00ff017b82 */ /* 0x000e620000000800 */
[----:B------:R-:W2:Y:S02]  /*0010*/  S2R R0, SR_TID.X ;  /* 0x0000000000007919 */ /* 0x000ea40000002100 */
[----:B--2---:R-:W-:-:S13]  /*0020*/  ISETP.GE.U32.AND P2, PT, R0, 0x20, PT ;  /* 0x000000200000780c */ /* 0x004fda0003f46070 */
[----:B------:R-:W-:Y:S05]  /*0030*/  @P2 BRA `(.L_x_0) ;  /* 0x0000000000b82947 */ /* 0x000fea0003800000 */
[----:B------:R-:W2:Y:S01]  /*0040*/  S2UR UR6, SR_CgaCtaId ;  /* 0x00000000000679c3 */ /* 0x000ea20000008800 */
[----:B------:R-:W-:Y:S01]  /*0050*/  NOP ;  /* 0x0000000000007918 */ /* 0x000fe20000000000 */
[----:B------:R-:W-:Y:S02]  /*0060*/  UMOV UR4, 0x40 ;  /* 0x0000004000047882 */ /* 0x000fe40000000000 */
[----:B--2---:R-:W-:-:S09]  /*0070*/  ULEA UR4, UR6, UR4, 0x18 ;  /* 0x0000000406047291 */ /* 0x004fd2000f8ec0ff */
[----:B------:R-:W2:Y:S01]  /*0080*/  LDS.U8 R2, [UR4] ;  /* 0x00000004ff027984 */ /* 0x000ea20008000000 */
[----:B------:R-:W-:Y:S02]  /*0090*/  UMOV UR4, 0x400 ;  /* 0x0000040000047882 */ /* 0x000fe40000000000 */
[----:B------:R-:W-:Y:S01]  /*00a0*/  ULEA UR4, UR6, UR4, 0x18 ;  /* 0x0000000406047291 */ /* 0x000fe2000f8ec0ff */
[----:B--2---:R-:W-:-:S13]  /*00b0*/  ISETP.NE.AND P0, PT, R2, RZ, PT ;  /* 0x000000ff0200720c */ /* 0x004fda0003f05270 */
[----:B------:R-:W-:Y:S05]  /*00c0*/  @P0 BRA `(.L_x_1) ;  /* 0x00000000007c0947 */ /* 0x000fea0003800000 */
[----:B------:R-:W-:-:S13]  /*00d0*/  ELECT P0, URZ, PT ;  /* 0x0000000000ff782f */ /* 0x000fda0003800000 */
[----:B------:R-:W-:Y:S05]  /*00e0*/  @!P0 BRA `(.L_x_2) ;  /* 0x0000000000848947 */ /* 0x000fea0003800000 */
[----:B------:R-:W-:Y:S01]  /*00f0*/  UMOV UR5, 0x8 ;  /* 0x0000000800057882 */ /* 0x000fe20000000000 */
[----:B------:R-:W-:Y:S02]  /*0100*/  IMAD.MOV.U32 R5, RZ, RZ, 0x1 ;  /* 0x00000001ff057424 */ /* 0x000fe400078e00ff */
[----:B------:R-:W-:Y:S02]  /*0110*/  IMAD.MOV.U32 R3, RZ, RZ, 0xff ;  /* 0x000000ffff037424 */ /* 0x000fe400078e00ff */
[----:B------:R-:W-:Y:S04]  /*0120*/  DEPBAR.LE SB2, 0x36 ;  /* 0x0000ad800000791a */ /* 0x000fe80000000000 */
[----:B------:R-:W2:Y:S02]  /*0130*/  UTCATOMSWS.FIND_AND_SET.ALIGN UP0, UR5, UR5 ;  /* 0x00000005000575e3 */ /* 0x000ea40008000800 */
[----:B--2---:R-:W-:-:S04]  /*0140*/  PLOP3.LUT P0, PT, PT, PT, UP0, 0x80, 0x8 ;  /* 0x000000000008781c */ /* 0x004fc80003f0f008 */
[----:B------:R-:W-:-:S04]  /*0150*/  SEL R2, RZ, 0xffffffff, !P0 ;  /* 0xffffffffff027807 */ /* 0x000fc80004000000 */
[----:B------:R-:W-:Y:S01]  /*0160*/  ISETP.NE.AND P0, PT, R2, RZ, PT ;  /* 0x000000ff0200720c */ /* 0x000fe20003f05270 */
[----:B------:R-:W-:-:S12]  /*0170*/  IMAD.U32 R2, RZ, RZ, UR5 ;  /* 0x00000005ff027e24 */ /* 0x000fd8000f8e00ff */
[----:B------:R-:W-:Y:S05]  /*0180*/  @P0 BRA `(.L_x_3) ;  /* 0x0000000000240947 */ /* 0x000fea0003800000 */
.L_x_4:
[----:B------:R-:W-:Y:S05]  /*0190*/  NANOSLEEP 0x64 ;  /* 0x000000640000795d */ /* 0x000fea0003800000 */
[----:B------:R-:W-:-:S05]  /*01a0*/  UMOV UR5, 0x8 ;  /* 0x0000000800057882 */ /* 0x000fca0000000000 */
[----:B------:R-:W-:Y:S04]  /*01b0*/  DEPBAR.LE SB2, 0x36 ;  /* 0x0000ad800000791a */ /* 0x000fe80000000000 */
[----:B------:R-:W2:Y:S02]  /*01c0*/  UTCATOMSWS.FIND_AND_SET.ALIGN UP0, UR5, UR5 ;  /* 0x00000005000575e3 */ /* 0x000ea40008000800 */
[----:B--2---:R-:W-:-:S04]  /*01d0*/  PLOP3.LUT P0, PT, PT, PT, UP0, 0x80, 0x8 ;  /* 0x000000000008781c */ /* 0x004fc80003f0f008 */
[----:B------:R-:W-:-:S04]  /*01e0*/  SEL R2, RZ, 0xffffffff, !P0 ;  /* 0xffffffffff027807 */ /* 0x000fc80004000000 */
[----:B------:R-:W-:Y:S01]  /*01f0*/  ISETP.NE.AND P0, PT, R2, RZ, PT ;  /* 0x000000ff0200720c */ /* 0x000fe20003f05270 */
[----:B------:R-:W-:-:S12]  /*0200*/  IMAD.U32 R2, RZ, RZ, UR5 ;  /* 0x00000005ff027e24 */ /* 0x000fd8000f8e00ff */
[----:B------:R-:W-:Y:S05]  /*0210*/  @!P0 BRA `(.L_x_4) ;  /* 0xfffffffc00dc8947 */ /* 0x000fea000383ffff */
.L_x_3:
[C---:B------:R-:W-:Y:S01]  /*0220*/  VIADD R4, R2.reuse, 0x10 ;  /* 0x0000001002047836 */ /* 0x040fe20000000000 */
[----:B------:R-:W-:Y:S01]  /*0230*/  UMOV UR5, 0x50 ;  /* 0x0000005000057882 */ /* 0x000fe20000000000 */
[----:B------:R-:W-:Y:S01]  /*0240*/  SHF.L.U32 R3, R3, R2, RZ ;  /* 0x0000000203037219 */ /* 0x000fe200000006ff */
[----:B------:R-:W-:Y:S01]  /*0250*/  ULEA UR5, UR6, UR5, 0x18 ;  /* 0x0000000506057291 */ /* 0x000fe2000f8ec0ff */
[----:B------:R-:W-:Y:S01]  /*0260*/  IMAD.SHL.U32 R2, R2, 0x20, RZ ;  /* 0x0000002002027824 */ /* 0x000fe200078e00ff */
[----:B------:R-:W-:-:S04]  /*0270*/  SHF.L.U32 R4, R5, R4, RZ ;  /* 0x0000000405047219 */ /* 0x000fc800000006ff */
[----:B------:R-:W-:-:S05]  /*0280*/  LOP3.LUT R3, R4, R3, RZ, 0xfc, !PT ;  /* 0x0000000304037212 */ /* 0x000fca00078efcff */
[----:B------:R2:W-:Y:S04]  /*0290*/  ATOMS.OR RZ, [UR5], R3 ;  /* 0x00000003ffff798c */ /* 0x0005e8000b000005 */
[----:B------:R2:W-:Y:S01]  /*02a0*/  STS [UR4], R2 ;  /* 0x00000002ff007988 */ /* 0x0005e20008000804 */
[----:B------:R-:W-:Y:S05]  /*02b0*/  BRA `(.L_x_2) ;  /* 0x0000000000107947 */ /* 0x000fea0003800000 */
.L_x_1:
[----:B------:R-:W-:Y:S01]  /*02c0*/  IMAD.MOV.U32 R3, RZ, RZ, -0x1 ;  /* 0xffffffffff037424 */ /* 0x000fe200078e00ff */
[----:B------:R-:W-:-:S04]  /*02d0*/  MOV R2, 0x300 ;  /* 0x0000030000027802 */ /* 0x000fc80000000f00 */
[----:B------:R2:W-:Y:S03]  /*02e0*/  STS [UR4], R3 ;  /* 0x00000003ff007988 */ /* 0x0005e60008000804 */
[----:B-12---:R-:W-:Y:S05]  /*02f0*/  CALL.REL.NOINC `($__internal_1_$__cuda_sm10x_tcgen05_guardrail_trap_phase_invalid_during_alloc) ;  /* 0x00000030001c7944 */ /* 0x006fea0003c00000 */
.L_x_2:
[----:B------:R-:W-:Y:S05]  /*0300*/  WARPSYNC.ALL ;  /* 0x0000000000007948 */ /* 0x000fea0003800000 */
[----:B------:R-:W-:Y:S01]  /*0310*/  NOP ;  /* 0x0000000000007918 */ /* 0x000fe20000000000 */
.L_x_0:
[----:B------:R-:W3:Y:S08]  /*0320*/  S2UR UR4, SR_CgaCtaId ;  /* 0x00000000000479c3 */ /* 0x000ef00000008800 */
[----:B------:R-:W-:Y:S01]  /*0330*/  BAR.SYNC.DEFER_BLOCKING 0x0 ;  /* 0x0000000000007b1d */ /* 0x000fe20000010000 */
[----:B------:R-:W-:-:S05]  /*0340*/  LOP3.LUT R10, R0, 0x7f, RZ, 0xc0, !PT ;  /* 0x0000007f000a7812 */ /* 0x000fca00078ec0ff */
[----:B------:R-:W-:Y:S02]  /*0350*/  UMOV UR8, 0x400 ;  /* 0x0000040000087882 */ /* 0x000fe40000000000 */
[----:B------:R-:W4:Y:S08]  /*0360*/  LDC R4, c[0x0][0x398] ;  /* 0x0000e600ff047b82 */ /* 0x000f300000000800 */
[----:B------:R-:W5:Y:S01]  /*0370*/  LDC R13, c[0x0][0x3a0] ;  /* 0x0000e800ff0d7b82 */ /* 0x000f620000000800 */
[----:B---3--:R-:W-:-:S07]  /*0380*/  ULEA UR8, UR4, UR8, 0x18 ;  /* 0x0000000804087291 */ /* 0x008fce000f8ec0ff */
[----:B------:R-:W3:Y:S02]  /*0390*/  S2UR UR19, SR_CTAID.Y ;  /* 0x00000000001379c3 */ /* 0x000ee40000002600 */
[----:B--2---:R-:W2:Y:S06]  /*03a0*/  LDS R3, [UR8] ;  /* 0x00000008ff037984 */ /* 0x004eac0008000800 */
[----:B------:R-:W-:Y:S06]  /*03b0*/  BAR.SYNC.DEFER_BLOCKING 0x0 ;  /* 0x0000000000007b1d */ /* 0x000fec0000010000 */
[----:B------:R-:W-:Y:S05]  /*03c0*/  @P2 BRA `(.L_x_5) ;  /* 0x0000000000182947 */ /* 0x000fea0003800000 */
[----:B------:R-:W-:Y:S01]  /*03d0*/  ELECT P0, URZ, PT ;  /* 0x0000000000ff782f */ /* 0x000fe20003800000 */
[----:B------:R-:W-:Y:S01]  /*03e0*/  IMAD.MOV.U32 R2, RZ, RZ, 0x1 ;  /* 0x00000001ff027424 */ /* 0x000fe200078e00ff */
[----:B------:R-:W-:Y:S01]  /*03f0*/  UMOV UR5, 0x40 ;  /* 0x0000004000057882 */ /* 0x000fe20000000000 */
[----:B------:R-:W-:Y:S01]  /*0400*/  UVIRTCOUNT.DEALLOC.SMPOOL 0x80 ;  /* 0x000000800000784c */ /* 0x000fe20000000000 */
[----:B------:R-:W-:-:S09]  /*0410*/  ULEA UR5, UR4, UR5, 0x18 ;  /* 0x0000000504057291 */ /* 0x000fd2000f8ec0ff */
[----:B------:R5:W-:Y:S03]  /*0420*/  @P0 STS.U8 [UR5], R2 ;  /* 0x00000002ff000988 */ /* 0x000be60008000005 */
.L_x_5:
[----:B------:R-:W5:Y:S01]  /*0430*/  S2UR UR4, SR_CTAID.Z ;  /* 0x00000000000479c3 */ /* 0x000f620000002700 */
[----:B------:R-:W4:Y:S01]  /*0440*/  LDCU UR5, c[0x0][0x370] ;  /* 0x00006e00ff0577ac */ /* 0x000f220008000800 */
[----:B------:R-:W-:Y:S01]  /*0450*/  ISETP.GE.U32.AND P0, PT, R10, 0x20, PT ;  /* 0x000000200a00780c */ /* 0x000fe20003f06070 */
[----:B----4-:R-:W-:Y:S01]  /*0460*/  VIADD R4, R4, 0xffffffff ;  /* 0xffffffff04047836 */ /* 0x010fe20000000000 */
[C---:B------:R-:W-:Y:S01]  /*0470*/  ISETP.NE.U32.AND P3, PT, R10.reuse, RZ, PT ;  /* 0x000000ff0a00720c */ /* 0x040fe20003f65070 */
[----:B------:R-:W5:Y:S01]  /*0480*/  LDCU UR6, c[0x0][0x374] ;  /* 0x00006e80ff0677ac */ /* 0x000f620008000800 */
[----:B------:R-:W-:Y:S01]  /*0490*/  LEA R11, R10, UR8, 0x2 ;  /* 0x000000080a0b7c11 */ /* 0x000fe2000f8e10ff */
[----:B-----5:R-:W-:Y:S01]  /*04a0*/  VIADD R12, R13, 0xffffffff ;  /* 0xffffffff0d0c7836 */ /* 0x020fe20000000000 */
[----:B------:R-:W4:Y:S01]  /*04b0*/  S2UR UR7, SR_CTAID.X ;  /* 0x00000000000779c3 */ /* 0x000f220000002500 */
[----:B------:R-:W5:Y:S01]  /*04c0*/  LDCU.64 UR20, c[0x0][0x3c0] ;  /* 0x00007800ff1477ac */ /* 0x000f620008000a00 */
[----:B--2---:R-:W-:Y:S01]  /*04d0*/  R2UR UR23, R3 ;  /* 0x00000000031772ca */ /* 0x004fe200000e0000 */
[----:B------:R-:W-:Y:S04]  /*04e0*/  BSSY.RECONVERGENT B0, `(.L_x_6) ;  /* 0x0000011000007945 */ /* 0x000fe80003800200 */
[----:B------:R2:W-:Y:S01]  /*04f0*/  @!P0 STS [R11], RZ ;  /* 0x000000ff0b008388 */ /* 0x0005e20000000800 */
[----:B------:R-:W-:-:S03]  /*0500*/  NOP ;  /* 0x0000000000007918 */ /* 0x000fc60000000000 */
[----:B------:R2:W-:Y:S01]  /*0510*/  @!P3 STS [UR8+0x24], R4 ;  /* 0x00002404ff00b988 */ /* 0x0005e20008000808 */
[----:B---3--:R-:W-:-:S03]  /*0520*/  UIMAD UR4, UR4, UR6, UR19 ;  /* 0x00000006040472a4 */ /* 0x008fc6000f8e0213 */
[----:B------:R2:W-:Y:S01]  /*0530*/  @!P3 STS [UR8+0x20], R12 ;  /* 0x0000200cff00b988 */ /* 0x0005e20008000808 */
[----:B----4-:R-:W-:-:S04]  /*0540*/  UIMAD UR4, UR4, UR5, UR7 ;  /* 0x00000005040472a4 */ /* 0x010fc8000f8e0207 */
[----:B------:R-:W-:-:S04]  /*0550*/  UIMAD UR4, UR4, 0x180, URZ ;  /* 0x00000180040478a4 */ /* 0x000fc8000f8e02ff */
[----:B-----5:R-:W-:-:S04]  /*0560*/  UIADD3 UR24, UP0, UPT, UR4, UR20, URZ ;  /* 0x0000001404187290 */ /* 0x020fc8000ff1e0ff */
[----:B------:R-:W-:Y:S01]  /*0570*/  ULEA.HI.X.SX32 UR25, UR4, UR21, 0x1, UP0 ;  /* 0x0000001504197291 */ /* 0x000fe200080f0eff */
[----:B--2---:R-:W-:Y:S11]  /*0580*/  @P3 BRA `(.L_x_7) ;  /* 0x0000000000183947 */ /* 0x004ff60003800000 */
[----:B------:R-:W2:Y:S01]  /*0590*/  LDS R2, [UR8+0x8] ;  /* 0x00000808ff027984 */ /* 0x000ea20008000800 */
[----:B------:R-:W3:Y:S01]  /*05a0*/  LDC.64 R6, c[0x0][0x380] ;  /* 0x0000e000ff067b82 */ /* 0x000ee20000000a00 */
[----:B------:R-:W-:Y:S02]  /*05b0*/  IMAD.MOV.U32 R3, RZ, RZ, 0x70 ;  /* 0x00000070ff037424 */ /* 0x000fe400078e00ff */
[----:B---3--:R3:W-:Y:S03]  /*05c0*/  STS.64 [UR8], R6 ;  /* 0x00000006ff007988 */ /* 0x0087e60008000a08 */
[----:B--2---:R-:W-:-:S05]  /*05d0*/  LOP3.LUT R2, R2, 0x10, R3, 0xd8, !PT ;  /* 0x0000001002027812 */ /* 0x004fca00078ed803 */
[----:B------:R3:W-:Y:S02]  /*05e0*/  STS [UR8+0x8], R2 ;  /* 0x00000802ff007988 */ /* 0x0007e40008000808 */
.L_x_7:
[----:B------:R-:W-:Y:S05]  /*05f0*/  BSYNC.RECONVERGENT B0 ;  /* 0x0000000000007941 */ /* 0x000fea0003800200 */
.L_x_6:
[----:B------:R-:W-:Y:S04]  /*0600*/  BSSY.RECONVERGENT B0, `(.L_x_8) ;  /* 0x000000a000007945 */ /* 0x000fe80003800200 */
[----:B------:R-:W-:Y:S05]  /*0610*/  @P3 BRA `(.L_x_9) ;  /* 0x0000000000203947 */ /* 0x000fea0003800000 */
[----:B---3--:R-:W2:Y:S01]  /*0620*/  LDS R2, [UR8+0x34] ;  /* 0x00003408ff027984 */ /* 0x008ea20008000800 */
[----:B------:R-:W-:Y:S02]  /*0630*/  IMAD.MOV.U32 R3, RZ, RZ, 0x3f000000 ;  /* 0x3f000000ff037424 */ /* 0x000fe400078e00ff */
[----:B------:R-:W-:Y:S01]  /*0640*/  @!P3 IMAD.MOV.U32 R5, RZ, RZ, 0x7f ;  /* 0x0000007fff05b424 */ /* 0x000fe200078e00ff */
[----:B------:R-:W3:Y:S02]  /*0650*/  @!P3 LDS R6, [UR8+0x38] ;  /* 0x00003808ff06b984 */ /* 0x000ee40008000800 */
[----:B--2---:R-:W-:Y:S02]  /*0660*/  LOP3.LUT R2, R2, 0xff000000, R3, 0xb8, !PT ;  /* 0xff00000002027812 */ /* 0x004fe400078eb803 */
[----:B---3--:R-:W-:-:S03]  /*0670*/  @!P3 LOP3.LUT R3, R6, 0xff, R5, 0xb8, !PT ;  /* 0x000000ff0603b812 */ /* 0x008fc600078eb805 */
[----:B------:R2:W-:Y:S04]  /*0680*/  STS [UR8+0x34], R2 ;  /* 0x00003402ff007988 */ /* 0x0005e80008000808 */
[----:B------:R2:W-:Y:S02]  /*0690*/  @!P3 STS [UR8+0x38], R3 ;  /* 0x00003803ff00b988 */ /* 0x0005e40008000808 */
.L_x_9:
[----:B------:R-:W-:Y:S05]  /*06a0*/  BSYNC.RECONVERGENT B0 ;  /* 0x0000000000007941 */ /* 0x000fea0003800200 */
.L_x_8:
[----:B------:R-:W-:Y:S04]  /*06b0*/  BSSY.RECONVERGENT B0, `(.L_x_10) ;  /* 0x000000e000007945 */ /* 0x000fe80003800200 */
[----:B------:R-:W-:Y:S05]  /*06c0*/  @P3 BRA `(.L_x_11) ;  /* 0x0000000000303947 */ /* 0x000fea0003800000 */
[----:B--2---:R-:W2:Y:S01]  /*06d0*/  LDS R3, [UR8+0x34] ;  /* 0x00003408ff037984 */ /* 0x004ea20008000800 */
[----:B------:R-:W4:Y:S03]  /*06e0*/  LDC.64 R8, c[0x0][0x3a8] ;  /* 0x0000ea00ff087b82 */ /* 0x000f260000000a00 */
[----:B---3--:R-:W3:Y:S01]  /*06f0*/  LDS R2, [UR8+0x1c] ;  /* 0x00001c08ff027984 */ /* 0x008ee20008000800 */
[C---:B----4-:R-:W-:Y:S01]  /*0700*/  SHF.L.U64.HI R6, R8.reuse, 0x1, R9 ;  /* 0x0000000108067819 */ /* 0x050fe20000010209 */
[----:B------:R-:W-:-:S03]  /*0710*/  IMAD.SHL.U32 R5, R8, 0x2, RZ ;  /* 0x0000000208057824 */ /* 0x000fc600078e00ff */
[--C-:B------:R-:W-:Y:S02]  /*0720*/  SHF.R.U32.HI R7, RZ, 0x4, R6.reuse ;  /* 0x00000004ff077819 */ /* 0x100fe40000011606 */
[----:B------:R-:W-:-:S05]  /*0730*/  SHF.R.U64 R5, R5, 0x4, R6 ;  /* 0x0000000405057819 */ /* 0x000fca0000001206 */
[----:B------:R4:W-:Y:S01]  /*0740*/  STS [UR8+0xc], R5 ;  /* 0x00000c05ff007988 */ /* 0x0009e20008000808 */
[----:B--2---:R-:W-:Y:S02]  /*0750*/  LOP3.LUT R3, R3, 0x7, RZ, 0xb8, !PT ;  /* 0x0000000703037812 */ /* 0x004fe400078eb8ff */
[----:B---3--:R-:W-:-:S03]  /*0760*/  LOP3.LUT R2, R2, 0xf, R7, 0xb8, !PT ;  /* 0x0000000f02027812 */ /* 0x008fc600078eb807 */
[----:B------:R4:W-:Y:S04]  /*0770*/  STS [UR8+0x34], R3 ;  /* 0x00003403ff007988 */ /* 0x0009e80008000808 */
[----:B------:R4:W-:Y:S02]  /*0780*/  STS [UR8+0x1c], R2 ;  /* 0x00001c02ff007988 */ /* 0x0009e40008000808 */
.L_x_11:
[----:B------:R-:W-:Y:S05]  /*0790*/  BSYNC.RECONVERGENT B0 ;  /* 0x0000000000007941 */ /* 0x000fea0003800200 */
.L_x_10:
[----:B------:R-:W-:Y:S04]  /*07a0*/  BSSY.RECONVERGENT B1, `(.L_x_12) ;  /* 0x000001a000017945 */ /* 0x000fe80003800200 */
[----:B------:R-:W-:Y:S04]  /*07b0*/  BSSY.RELIABLE B0, `(.L_x_13) ;  /* 0x0000015000007945 */ /* 0x000fe80003800100 */
[----:B------:R-:W-:Y:S05]  /*07c0*/  @P3 BRA `(.L_x_14) ;  /* 0x0000000000203947 */ /* 0x000fea0003800000 */
[----:B--234-:R-:W2:Y:S02]  /*07d0*/  LDS R2, [UR8+0x34] ;  /* 0x00003408ff027984 */ /* 0x01cea40008000800 */
[----:B--2---:R-:W-:-:S05]  /*07e0*/  LOP3.LUT R2, R2, 0x38, RZ, 0xb8, !PT ;  /* 0x0000003802027812 */ /* 0x004fca00078eb8ff */
[----:B------:R2:W-:Y:S01]  /*07f0*/  STS [UR8+0x34], R2 ;  /* 0x00003402ff007988 */ /* 0x0005e20008000808 */
[----:B------:R-:W-:Y:S05]  /*0800*/  @P3 BRA `(.L_x_15) ;  /* 0x0000000000203947 */ /* 0x000fea0003800000 */
[----:B--2---:R-:W2:Y:S01]  /*0810*/  LDS R2, [UR8+0x8] ;  /* 0x00000808ff027984 */ /* 0x004ea20008000800 */
[----:B------:R-:W-:-:S05]  /*0820*/  IMAD.MOV.U32 R3, RZ, RZ, 0x780 ;  /* 0x00000780ff037424 */ /* 0x000fca00078e00ff */
[----:B--2---:R-:W-:-:S05]  /*0830*/  LOP3.LUT R2, R2, 0x500, R3, 0xd8, !PT ;  /* 0x0000050002027812 */ /* 0x004fca00078ed803 */
[----:B------:R5:W-:Y:S02]  /*0840*/  STS [UR8+0x8], R2 ;  /* 0x00000802ff007988 */ /* 0x000be40008000808 */
.L_x_14:
[----:B------:R-:W-:Y:S05]  /*0850*/  @P3 BRA `(.L_x_16) ;  /* 0x0000000000283947 */ /* 0x000fea0003800000 */
[----:B--2345:R-:W2:Y:S02]  /*0860*/  LDS R2, [UR8+0x8] ;  /* 0x00000808ff027984 */ /* 0x03cea40008000800 */
[----:B--2---:R-:W-:-:S05]  /*0870*/  LOP3.LUT R2, R2, 0x1800, RZ, 0xb8, !PT ;  /* 0x0000180002027812 */ /* 0x004fca00078eb8ff */
[----:B------:R3:W-:Y:S02]  /*0880*/  STS [UR8+0x8], R2 ;  /* 0x00000802ff007988 */ /* 0x0007e40008000808 */
.L_x_15:
[----:B------:R-:W-:Y:S05]  /*0890*/  @P3 BREAK.RELIABLE B0 ;  /* 0x0000000000003942 */ /* 0x000fea0003800100 */
[----:B------:R-:W-:Y:S05]  /*08a0*/  @P3 BRA `(.L_x_17) ;  /* 0x0000000000243947 */ /* 0x000fea0003800000 */
[----:B------:R-:W4:Y:S01]  /*08b0*/  LDS R3, [UR8+0x8] ;  /* 0x00000808ff037984 */ /* 0x000f220008000800 */
[----:B--23--:R-:W-:-:S05]  /*08c0*/  IMAD.MOV.U32 R2, RZ, RZ, 0x6000 ;  /* 0x00006000ff027424 */ /* 0x00cfca00078e00ff */
[----:B----4-:R-:W-:-:S04]  /*08d0*/  LOP3.LUT R2, R3, 0x6000, R2, 0xd8, !PT ;  /* 0x0000600003027812 */ /* 0x010fc800078ed802 */
[----:B------:R-:W-:-:S05]  /*08e0*/  LOP3.LUT R2, R2, 0x400000, RZ, 0xb8, !PT ;  /* 0x0040000002027812 */ /* 0x000fca00078eb8ff */
[----:B------:R2:W-:Y:S02]  /*08f0*/  STS [UR8+0x8], R2 ;  /* 0x00000802ff007988 */ /* 0x0005e40008000808 */
.L_x_16:
[----:B------:R-:W-:Y:S05]  /*0900*/  BSYNC.RELIABLE B0 ;  /* 0x0000000000007941 */ /* 0x000fea0003800100 */
.L_x_13:
[----:B--2345:R-:W2:Y:S02]  /*0910*/  @!P3 LDS R2, [UR8+0x8] ;  /* 0x00000808ff02b984 */ /* 0x03cea40008000800 */
[----:B--2---:R-:W-:-:S05]  /*0920*/  @!P3 LOP3.LUT R2, R2, 0x8000, RZ, 0xb8, !PT ;  /* 0x000080000202b812 */ /* 0x004fca00078eb8ff */
[----:B------:R4:W-:Y:S02]  /*0930*/  @!P3 STS [UR8+0x8], R2 ;  /* 0x00000802ff00b988 */ /* 0x0009e40008000808 */
.L_x_17:
[----:B------:R-:W-:Y:S05]  /*0940*/  BSYNC.RECONVERGENT B1 ;  /* 0x0000000000017941 */ /* 0x000fea0003800200 */
.L_x_12:
[----:B------:R-:W-:Y:S05]  /*0950*/  WARPSYNC.ALL ;  /* 0x0000000000007948 */ /* 0x000fea0003800000 */
[----:B------:R-:W-:Y:S01]  /*0960*/  NOP ;  /* 0x0000000000007918 */ /* 0x000fe20000000000 */
[----:B------:R-:W-:Y:S05]  /*0970*/  @P0 BRA `(.L_x_18) ;  /* 0x0000000000300947 */ /* 0x000fea0003800000 */
[----:B--234-:R-:W2:Y:S01]  /*0980*/  S2R R2, SR_LANEID ;  /* 0x0000000000027919 */ /* 0x01cea20000000000 */
[----:B------:R-:W-:Y:S05]  /*0990*/  WARPSYNC.ALL ;  /* 0x0000000000007948 */ /* 0x000fea0003800000 */
[----:B------:R-:W-:Y:S01]  /*09a0*/  NOP ;  /* 0x0000000000007918 */ /* 0x000fe20000000000 */
[----:B--2---:R-:W-:-:S05]  /*09b0*/  IMAD.SHL.U32 R5, R2, 0x4, RZ ;  /* 0x0000000402057824 */ /* 0x004fca00078e00ff */
[----:B------:R-:W2:Y:S01]  /*09c0*/  LDS R7, [R5+UR8] ;  /* 0x0000000805077984 */ /* 0x000ea20008000800 */
[----:B------:R-:W-:-:S05]  /*09d0*/  IADD3 R2, P1, PT, R5, UR24, RZ ;  /* 0x0000001805027c10 */ /* 0x000fca000ff3e0ff */
[----:B------:R-:W-:-:S05]  /*09e0*/  IMAD.X R3, RZ, RZ, UR25, P1 ;  /* 0x00000019ff037e24 */ /* 0x000fca00088e06ff */
[----:B--2---:R5:W2:Y:S01]  /*09f0*/  ATOMG.E.EXCH.STRONG.GPU PT, RZ, [R2], R7 ;  /* 0x0000000702ff73a8 */ /* 0x004aa200041ee100 */
[----:B------:R-:W-:-:S04]  /*0a00*/  DEPBAR {5,4,3,2,1,0} ;  /* 0x0000003f0000791a */ /* 0x000fc80000000000 */
[----:B------:R-:W3:Y:S02]  /*0a10*/  CCTL.E.C.LDCU.IV.DEEP [UR24] ;  /* 0x0000000018007540 */ /* 0x000ee40009c08000 */
[----:B---3--:R5:W-:Y:S01]  /*0a20*/  UTMACCTL.IV [UR24] ;  /* 0x00000000180079b9 */ /* 0x008be20008000000 */
[----:B------:R-:W-:Y:S01]  /*0a30*/  NOP ;  /* 0x0000000000007918 */ /* 0x000fe20000000000 */
.L_x_18:
[----:B------:R-:W-:Y:S05]  /*0a40*/  @P0 BRA `(.L_x_19) ;  /* 0x00000000000c0947 */ /* 0x000fea0003800000 */
[----:B------:R0:W-:Y:S01]  /*0a50*/  UTMACMDFLUSH ;  /* 0x00000000000079b7 */ /* 0x0001e20000000000 */
[----:B------:R-:W-:Y:S05]  /*0a60*/  @P0 BRA `(.L_x_19) ;  /* 0x0000000000040947 */ /* 0x000fea0003800000 */
[----:B------:R-:W-:-:S04]  /*0a70*/  DEPBAR.LE SB0, 0x0 ;  /* 0x000080000000791a */ /* 0x000fc80000000000 */
.L_x_19:
[----:B------:R-:W-:Y:S05]  /*0a80*/  WARPSYNC.ALL ;  /* 0x0000000000007948 */ /* 0x000fea0003800000 */
[----:B------:R-:W-:Y:S01]  /*0a90*/  NOP ;  /* 0x0000000000007918 */ /* 0x000fe20000000000 */
[----:B--2---:R-:W-:Y:S06]  /*0aa0*/  BAR.SYNC.DEFER_BLOCKING 0x0 ;  /* 0x0000000000007b1d */ /* 0x004fec0000010000 */
[----:B------:R-:W-:Y:S02]  /*0ab0*/  BSSY.RECONVERGENT B1, `(.L_x_20) ;  /* 0x000000b000017945 */ /* 0x000fe40003800200 */
[----:B------:R-:W-:Y:S06]  /*0ac0*/  BAR.SYNC.DEFER_BLOCKING 0x0 ;  /* 0x0000000000007b1d */ /* 0x000fec0000010000 */
[----:B------:R2:W-:Y:S01]  /*0ad0*/  @!P0 STS [R11], RZ ;  /* 0x000000ff0b008388 */ /* 0x0005e20000000800 */
[----:B------:R-:W-:Y:S01]  /*0ae0*/  NOP ;  /* 0x0000000000007918 */ /* 0x000fe20000000000 */
[----:B------:R-:W-:Y:S05]  /*0af0*/  @P3 BRA `(.L_x_21) ;  /* 0x0000000000183947 */ /* 0x000fea0003800000 */
[----:B---345:R-:W3:Y:S01]  /*0b00*/  LDS R2, [UR8+0x8] ;  /* 0x00000808ff027984 */ /* 0x038ee20008000800 */
[----:B------:R-:W4:Y:S01]  /*0b10*/  LDC.64 R6, c[0x0][0x388] ;  /* 0x0000e200ff067b82 */ /* 0x000f220000000a00 */
[----:B------:R-:W-:Y:S02]  /*0b20*/  IMAD.MOV.U32 R3, RZ, RZ, 0x70 ;  /* 0x00000070ff037424 */ /* 0x000fe400078e00ff */
[----:B----4-:R4:W-:Y:S03]  /*0b30*/  STS.64 [UR8], R6 ;  /* 0x00000006ff007988 */ /* 0x0109e60008000a08 */
[----:B---3--:R-:W-:-:S05]  /*0b40*/  LOP3.LUT R2, R2, 0x10, R3, 0xd8, !PT ;  /* 0x0000001002027812 */ /* 0x008fca00078ed803 */
[----:B------:R4:W-:Y:S02]  /*0b50*/  STS [UR8+0x8], R2 ;  /* 0x00000802ff007988 */ /* 0x0009e40008000808 */
.L_x_21:
[----:B-----5:R-:W-:Y:S05]  /*0b60*/  BSYNC.RECONVERGENT B1 ;  /* 0x0000000000017941 */ /* 0x020fea0003800200 */
.L_x_20:
[----:B------:R-:W-:Y:S04]  /*0b70*/  BSSY.RECONVERGENT B2, `(.L_x_22) ;  /* 0x000000f000027945 */ /* 0x000fe80003800200 */
[----:B------:R-:W-:Y:S04]  /*0b80*/  BSSY.RELIABLE B1, `(.L_x_23) ;  /* 0x000000c000017945 */ /* 0x000fe80003800100 */
[----:B------:R-:W-:Y:S05]  /*0b90*/  @P3 BRA `(.L_x_24) ;  /* 0x0000000000283947 */ /* 0x000fea0003800000 */
[----:B---34-:R-:W3:Y:S01]  /*0ba0*/  LDS R2, [UR8+0x34] ;  /* 0x00003408ff027984 */ /* 0x018ee20008000800 */
[----:B------:R-:W-:Y:S01]  /*0bb0*/  IMAD.MOV.U32 R3, RZ, RZ, 0x3f000000 ;  /* 0x3f000000ff037424 */ /* 0x000fe200078e00ff */
[----:B------:R-:W-:Y:S05]  /*0bc0*/  @P3 BREAK.RELIABLE B1 ;  /* 0x0000000000013942 */ /* 0x000fea0003800100 */
[----:B---3--:R-:W-:-:S05]  /*0bd0*/  LOP3.LUT R2, R2, 0xff000000, R3, 0xb8, !PT ;  /* 0xff00000002027812 */ /* 0x008fca00078eb803 */
[----:B------:R3:W-:Y:S01]  /*0be0*/  STS [UR8+0x34], R2 ;  /* 0x00003402ff007988 */ /* 0x0007e20008000808 */
[----:B------:R-:W-:Y:S05]  /*0bf0*/  @P3 BRA `(.L_x_25) ;  /* 0x0000000000183947 */ /* 0x000fea0003800000 */
[----:B---3--:R-:W3:Y:S01]  /*0c00*/  LDS R2, [UR8+0x38] ;  /* 0x00003808ff027984 */ /* 0x008ee20008000800 */
[----:B------:R-:W-:-:S05]  /*0c10*/  IMAD.MOV.U32 R3, RZ, RZ, 0xff ;  /* 0x000000ffff037424 */ /* 0x000fca00078e00ff */
[----:B---3--:R-:W-:-:S05]  /*0c20*/  LOP3.LUT R2, R2, 0xff, R3, 0xb8, !PT ;  /* 0x000000ff02027812 */ /* 0x008fca00078eb803 */
[----:B------:R5:W-:Y:S02]  /*0c30*/  STS [UR8+0x38], R2 ;  /* 0x00003802ff007988 */ /* 0x000be40008000808 */
.L_x_24:
[----:B------:R-:W-:Y:S05]  /*0c40*/  BSYNC.RELIABLE B1 ;  /* 0x0000000000017941 */ /* 0x000fea0003800100 */
.L_x_23:
[----:B------:R2:W-:Y:S02]  /*0c50*/  @!P3 STS [UR8+0x20], R12 ;  /* 0x0000200cff00b988 */ /* 0x0005e40008000808 */
.L_x_25:
[----:B------:R-:W-:Y:S05]  /*0c60*/  BSYNC.RECONVERGENT B2 ;  /* 0x0000000000027941 */ /* 0x000fea0003800200 */
.L_x_22:
[----:B------:R-:W-:Y:S05]  /*0c70*/  WARPSYNC.ALL ;  /* 0x0000000000007948 */ /* 0x000fea0003800000 */
[----:B------:R-:W-:Y:S01]  /*0c80*/  NOP ;  /* 0x0000000000007918 */ /* 0x000fe20000000000 */
[----:B------:R-:W2:Y:S01]  /*0c90*/  LDC R5, c[0x0][0x39c] ;  /* 0x0000e700ff057b82 */ /* 0x000ea20000000800 */
[----:B------:R-:W-:Y:S01]  /*0ca0*/  BSSY.RECONVERGENT B2, `(.L_x_26) ;  /* 0x0000010000027945 */ /* 0x000fe20003800200 */
[----:B--2---:R-:W-:-:S05]  /*0cb0*/  VIADD R5, R5, 0xffffffff ;  /* 0xffffffff05057836 */ /* 0x004fca0000000000 */
[----:B------:R2:W-:Y:S01]  /*0cc0*/  @!P3 STS [UR8+0x24], R5 ;  /* 0x00002405ff00b988 */ /* 0x0005e20008000808 */
[----:B------:R-:W-:Y:S05]  /*0cd0*/  @P3 BRA `(.L_x_27) ;  /* 0x0000000000303947 */ /* 0x000fea0003800000 */
[----:B------:R-:W2:Y:S01]  /*0ce0*/  LDS R3, [UR8+0x34] ;  /* 0x00003408ff037984 */ /* 0x000ea20008000800 */
[----:B----4-:R-:W4:Y:S03]  /*0cf0*/  LDC.64 R6, c[0x0][0x3b0] ;  /* 0x0000ec00ff067b82 */ /* 0x010f260000000a00 */
[----:B---3-5:R-:W3:Y:S01]  /*0d00*/  LDS R2, [UR8+0x1c] ;  /* 0x00001c08ff027984 */ /* 0x028ee20008000800 */
        /* <DEDUP_REMOVED lines=9> */
.L_x_27:
[----:B------:R-:W-:Y:S05]  /*0da0*/  BSYNC.RECONVERGENT B2 ;  /* 0x0000000000027941 */ /* 0x000fea0003800200 */
.L_x_26:
[----:B------:R-:W-:Y:S04]  /*0db0*/  BSSY.RECONVERGENT B3, `(.L_x_28) ;  /* 0x000001a000037945 */ /* 0x000fe80003800200 */
[----:B------:R-:W-:Y:S04]  /*0dc0*/  BSSY.RELIABLE B2, `(.L_x_29) ;  /* 0x0000015000027945 */ /* 0x000fe80003800100 */
[----:B------:R-:W-:Y:S05]  /*0dd0*/  @P3 BRA `(.L_x_30) ;  /* 0x0000000000203947 */ /* 0x000fea0003800000 */
[----:B---345:R-:W3:Y:S02]  /*0de0*/  LDS R2, [UR8+0x34] ;  /* 0x00003408ff027984 */ /* 0x038ee40008000800 */
[----:B---3--:R-:W-:-:S05]  /*0df0*/  LOP3.LUT R2, R2, 0x38, RZ, 0xb8, !PT ;  /* 0x0000003802027812 */ /* 0x008fca00078eb8ff */
[----:B------:R3:W-:Y:S01]  /*0e00*/  STS [UR8+0x34], R2 ;  /* 0x00003402ff007988 */ /* 0x0007e20008000808 */
[----:B------:R-:W-:Y:S05]  /*0e10*/  @P3 BRA `(.L_x_31) ;  /* 0x0000000000203947 */ /* 0x000fea0003800000 */
[----:B---3--:R-:W3:Y:S01]  /*0e20*/  LDS R2, [UR8+0x8] ;  /* 0x00000808ff027984 */ /* 0x008ee20008000800 */
[----:B------:R-:W-:-:S05]  /*0e30*/  IMAD.MOV.U32 R3, RZ, RZ, 0x780 ;  /* 0x00000780ff037424 */ /* 0x000fca00078e00ff */
[----:B---3--:R-:W-:-:S05]  /*0e40*/  LOP3.LUT R2, R2, 0x500, R3, 0xd8, !PT ;  /* 0x0000050002027812 */ /* 0x008fca00078ed803 */
[----:B------:R3:W-:Y:S02]  /*0e50*/  STS [UR8+0x8], R2 ;  /* 0x00000802ff007988 */ /* 0x0007e40008000808 */
.L_x_30:
[----:B------:R-:W-:Y:S05]  /*0e60*/  @P3 BRA `(.L_x_32) ;  /* 0x0000000000283947 */ /* 0x000fea0003800000 */
[----:B---345:R-:W3:Y:S02]  /*0e70*/  LDS R2, [UR8+0x8] ;  /* 0x00000808ff027984 */ /* 0x038ee40008000800 */
[----:B---3--:R-:W-:-:S05]  /*0e80*/  LOP3.LUT R2, R2, 0x1800, RZ, 0xb8, !PT ;  /* 0x0000180002027812 */ /* 0x008fca00078eb8ff */
[----:B------:R4:W-:Y:S02]  /*0e90*/  STS [UR8+0x8], R2 ;  /* 0x00000802ff007988 */ /* 0x0009e40008000808 */
.L_x_31:
[----:B------:R-:W-:Y:S05]  /*0ea0*/  @P3 BREAK.RELIABLE B2 ;  /* 0x0000000000023942 */ /* 0x000fea0003800100 */
[----:B------:R-:W-:Y:S05]  /*0eb0*/  @P3 BRA `(.L_x_33) ;  /* 0x0000000000243947 */ /* 0x000fea0003800000 */
[----:B---34-:R-:W3:Y:S01]  /*0ec0*/  LDS R2, [UR8+0x8] ;  /* 0x00000808ff027984 */ /* 0x018ee20008000800 */
[----:B------:R-:W-:-:S05]  /*0ed0*/  IMAD.MOV.U32 R3, RZ, RZ, 0x6000 ;  /* 0x00006000ff037424 */ /* 0x000fca00078e00ff */
[----:B---3--:R-:W-:-:S04]  /*0ee0*/  LOP3.LUT R2, R2, 0x6000, R3, 0xd8, !PT ;  /* 0x0000600002027812 */ /* 0x008fc800078ed803 */
[----:B------:R-:W-:-:S05]  /*0ef0*/  LOP3.LUT R2, R2, 0x400000, RZ, 0xb8, !PT ;  /* 0x0040000002027812 */ /* 0x000fca00078eb8ff */
[----:B------:R3:W-:Y:S02]  /*0f00*/  STS [UR8+0x8], R2 ;  /* 0x00000802ff007988 */ /* 0x0007e40008000808 */
.L_x_32:
[----:B------:R-:W-:Y:S05]  /*0f10*/  BSYNC.RELIABLE B2 ;  /* 0x0000000000027941 */ /* 0x000fea0003800100 */
.L_x_29:
[----:B---345:R-:W3:Y:S02]  /*0f20*/  @!P3 LDS R2, [UR8+0x8] ;  /* 0x00000808ff02b984 */ /* 0x038ee40008000800 */
[----:B---3--:R-:W-:-:S05]  /*0f30*/  @!P3 LOP3.LUT R2, R2, 0x8000, RZ, 0xb8, !PT ;  /* 0x000080000202b812 */ /* 0x008fca00078eb8ff */
[----:B------:R5:W-:Y:S02]  /*0f40*/  @!P3 STS [UR8+0x8], R2 ;  /* 0x00000802ff00b988 */ /* 0x000be40008000808 */
.L_x_33:
[----:B------:R-:W-:Y:S05]  /*0f50*/  BSYNC.RECONVERGENT B3 ;  /* 0x0000000000037941 */ /* 0x000fea0003800200 */
.L_x_28:
[----:B------:R-:W-:Y:S05]  /*0f60*/  WARPSYNC.ALL ;  /* 0x0000000000007948 */ /* 0x000fea0003800000 */
[----:B------:R-:W-:Y:S01]  /*0f70*/  NOP ;  /* 0x0000000000007918 */ /* 0x000fe20000000000 */
[----:B------:R-:W-:-:S04]  /*0f80*/  UIADD3 UR5, UPT, UPT, UR4, 0x80, URZ ;  /* 0x0000008004057890 */ /* 0x000fc8000fffe0ff */
[----:B------:R-:W-:-:S04]  /*0f90*/  UIADD3 UR26, UP0, UPT, UR5, UR20, URZ ;  /* 0x00000014051a7290 */ /* 0x000fc8000ff1e0ff */
[----:B------:R-:W-:Y:S01]  /*0fa0*/  ULEA.HI.X.SX32 UR27, UR5, UR21, 0x1, UP0 ;  /* 0x00000015051b7291 */ /* 0x000fe200080f0eff */
[----:B------:R-:W-:Y:S11]  /*0fb0*/  @P0 BRA `(.L_x_34) ;  /* 0x0000000000300947 */ /* 0x000ff60003800000 */
[----:B---345:R-:W3:Y:S01]  /*0fc0*/  S2R R2, SR_LANEID ;  /* 0x0000000000027919 */ /* 0x038ee20000000000 */
[----:B------:R-:W-:Y:S05]  /*0fd0*/  WARPSYNC.ALL ;  /* 0x0000000000007948 */ /* 0x000fea0003800000 */
[----:B------:R-:W-:Y:S01]  /*0fe0*/  NOP ;  /* 0x0000000000007918 */ /* 0x000fe20000000000 */
[----:B---3--:R-:W-:-:S05]  /*0ff0*/  IMAD.SHL.U32 R6, R2, 0x4, RZ ;  /* 0x0000000402067824 */ /* 0x008fca00078e00ff */
[----:B------:R-:W3:Y:S01]  /*1000*/  LDS R7, [R6+UR8] ;  /* 0x0000000806077984 */ /* 0x000ee20008000800 */
[----:B------:R-:W-:-:S05]  /*1010*/  IADD3 R2, P1, PT, R6, UR26, RZ ;  /* 0x0000001a06027c10 */ /* 0x000fca000ff3e0ff */
[----:B------:R-:W-:-:S05]  /*1020*/  IMAD.X R3, RZ, RZ, UR27, P1 ;  /* 0x0000001bff037e24 */ /* 0x000fca00088e06ff */
[----:B---3--:R3:W4:Y:S01]  /*1030*/  ATOMG.E.EXCH.STRONG.GPU PT, RZ, [R2], R7 ;  /* 0x0000000702ff73a8 */ /* 0x00872200041ee100 */
[----:B------:R-:W-:-:S04]  /*1040*/  DEPBAR {5,4,3,2,1,0} ;  /* 0x0000003f0000791a */ /* 0x000fc80000000000 */
[----:B------:R-:W5:Y:S02]  /*1050*/  CCTL.E.C.LDCU.IV.DEEP [UR26] ;  /* 0x000000001a007540 */ /* 0x000f640009c08000 */
[----:B-----5:R3:W-:Y:S01]  /*1060*/  UTMACCTL.IV [UR26] ;  /* 0x000000001a0079b9 */ /* 0x0207e20008000000 */
[----:B------:R-:W-:Y:S01]  /*1070*/  NOP ;  /* 0x0000000000007918 */ /* 0x000fe20000000000 */
.L_x_34:
[----:B------:R-:W-:Y:S05]  /*1080*/  @P0 BRA `(.L_x_35) ;  /* 0x00000000000c0947 */ /* 0x000fea0003800000 */
[----:B------:R0:W-:Y:S01]  /*1090*/  UTMACMDFLUSH ;  /* 0x00000000000079b7 */ /* 0x0001e20000000000 */
[----:B------:R-:W-:Y:S05]  /*10a0*/  @P0 BRA `(.L_x_35) ;  /* 0x0000000000040947 */ /* 0x000fea0003800000 */
[----:B------:R-:W-:-:S04]  /*10b0*/  DEPBAR.LE SB0, 0x0 ;  /* 0x000080000000791a */ /* 0x000fc80000000000 */
.L_x_35:
[----:B------:R-:W-:Y:S05]  /*10c0*/  WARPSYNC.ALL ;  /* 0x0000000000007948 */ /* 0x000fea0003800000 */
[----:B------:R-:W-:Y:S01]  /*10d0*/  NOP ;  /* 0x0000000000007918 */ /* 0x000fe20000000000 */
[----:B----4-:R-:W-:Y:S06]  /*10e0*/  BAR.SYNC.DEFER_BLOCKING 0x0 ;  /* 0x0000000000007b1d */ /* 0x010fec0000010000 */
[----:B------:R-:W-:Y:S02]  /*10f0*/  BSSY.RECONVERGENT B3, `(.L_x_36) ;  /* 0x000000b000037945 */ /* 0x000fe40003800200 */
[----:B------:R-:W-:Y:S06]  /*1100*/  BAR.SYNC.DEFER_BLOCKING 0x0 ;  /* 0x0000000000007b1d */ /* 0x000fec0000010000 */
[----:B------:R4:W-:Y:S01]  /*1110*/  @!P0 STS [R11], RZ ;  /* 0x000000ff0b008388 */ /* 0x0009e20000000800 */
[----:B------:R-:W-:Y:S01]  /*1120*/  NOP ;  /* 0x0000000000007918 */ /* 0x000fe20000000000 */
[----:B------:R-:W-:Y:S05]  /*1130*/  @P3 BRA `(.L_x_37) ;  /* 0x0000000000183947 */ /* 0x000fea0003800000 */
[----:B---3-5:R-:W3:Y:S01]  /*1140*/  LDS R2, [UR8+0x8] ;  /* 0x00000808ff027984 */ /* 0x028ee20008000800 */
[----:B------:R-:W5:Y:S01]  /*1150*/  LDC.64 R6, c[0x0][0x390] ;  /* 0x0000e400ff067b82 */ /* 0x000f620000000a00 */
[----:B------:R-:W-:Y:S02]  /*1160*/  IMAD.MOV.U32 R3, RZ, RZ, 0x70 ;  /* 0x00000070ff037424 */ /* 0x000fe400078e00ff */
[----:B-----5:R5:W-:Y:S03]  /*1170*/  STS.64 [UR8], R6 ;  /* 0x00000006ff007988 */ /* 0x020be60008000a08 */
[----:B---3--:R-:W-:-:S05]  /*1180*/  LOP3.LUT R2, R2, 0x10, R3, 0xd8, !PT ;  /* 0x0000001002027812 */ /* 0x008fca00078ed803 */
[----:B------:R5:W-:Y:S02]  /*1190*/  STS [UR8+0x8], R2 ;  /* 0x00000802ff007988 */ /* 0x000be40008000808 */
.L_x_37:
[----:B---3--:R-:W-:Y:S05]  /*11a0*/  BSYNC.RECONVERGENT B3 ;  /* 0x0000000000037941 */ /* 0x008fea0003800200 */
.L_x_36:
[----:B------:R-:W-:Y:S04]  /*11b0*/  BSSY.RECONVERGENT B4, `(.L_x_38) ;  /* 0x0000011000047945 */ /* 0x000fe80003800200 */
[----:B------:R-:W-:Y:S04]  /*11c0*/  BSSY.RELIABLE B3, `(.L_x_39) ;  /* 0x000000e000037945 */ /* 0x000fe80003800100 */
[----:B------:R-:W-:Y:S05]  /*11d0*/  @P3 BRA `(.L_x_40) ;  /* 0x0000000000243947 */ /* 0x000fea0003800000 */
[----:B-----5:R-:W3:Y:S01]  /*11e0*/  LDS R2, [UR8+0x34] ;  /* 0x00003408ff027984 */ /* 0x020ee20008000800 */
[----:B------:R-:W-:-:S05]  /*11f0*/  IMAD.MOV.U32 R3, RZ, RZ, 0x3f000000 ;  /* 0x3f000000ff037424 */ /* 0x000fca00078e00ff */
[----:B---3--:R-:W-:-:S05]  /*1200*/  LOP3.LUT R2, R2, 0xff000000, R3, 0xb8, !PT ;  /* 0xff00000002027812 */ /* 0x008fca00078eb803 */
[----:B------:R3:W-:Y:S01]  /*1210*/  STS [UR8+0x34], R2 ;  /* 0x00003402ff007988 */ /* 0x0007e20008000808 */
[----:B------:R-:W-:Y:S05]  /*1220*/  @P3 BRA `(.L_x_41) ;  /* 0x00000000001c3947 */ /* 0x000fea0003800000 */
[----:B---3--:R-:W3:Y:S01]  /*1230*/  LDS R2, [UR8+0x38] ;  /* 0x00003808ff027984 */ /* 0x008ee20008000800 */
[----:B------:R-:W-:-:S05]  /*1240*/  IMAD.MOV.U32 R3, RZ, RZ, 0x7f ;  /* 0x0000007fff037424 */ /* 0x000fca00078e00ff */
[----:B---3--:R-:W-:-:S05]  /*1250*/  LOP3.LUT R2, R2, 0xff, R3, 0xb8, !PT ;  /* 0x000000ff02027812 */ /* 0x008fca00078eb803 */
[----:B------:R3:W-:Y:S02]  /*1260*/  STS [UR8+0x38], R2 ;  /* 0x00003802ff007988 */ /* 0x0007e40008000808 */
.L_x_40:
[----:B------:R-:W-:Y:S05]  /*1270*/  @P3 BREAK.RELIABLE B3 ;  /* 0x0000000000033942 */ /* 0x000fea0003800100 */
[----:B------:R-:W-:Y:S05]  /*1280*/  @P3 BRA `(.L_x_42) ;  /* 0x00000000000c3947 */ /* 0x000fea0003800000 */
[----:B------:R2:W-:Y:S02]  /*1290*/  STS [UR8+0x20], R5 ;  /* 0x00002005ff007988 */ /* 0x0005e40008000808 */
.L_x_41:
[----:B------:R-:W-:Y:S05]  /*12a0*/  BSYNC.RELIABLE B3 ;  /* 0x0000000000037941 */ /* 0x000fea0003800100 */
.L_x_39:
[----:B------:R2:W-:Y:S02]  /*12b0*/  @!P3 STS [UR8+0x24], R4 ;  /* 0x00002404ff00b988 */ /* 0x0005e40008000808 */
.L_x_42:
[----:B------:R-:W-:Y:S05]  /*12c0*/  BSYNC.RECONVERGENT B4 ;  /* 0x0000000000047941 */ /* 0x000fea0003800200 */
.L_x_38:
[----:B------:R-:W-:Y:S05]  /*12d0*/  WARPSYNC.ALL ;  /* 0x0000000000007948 */ /* 0x000fea0003800000 */
[----:B------:R-:W-:Y:S01]  /*12e0*/  NOP ;  /* 0x0000000000007918 */ /* 0x000fe20000000000 */
[----:B------:R-:W-:Y:S04]  /*12f0*/  BSSY.RECONVERGENT B4, `(.L_x_43) ;  /* 0x000000e000047945 */ /* 0x000fe80003800200 */
[----:B------:R-:W-:Y:S05]  /*1300*/  @P3 BRA `(.L_x_44) ;  /* 0x0000000000303947 */ /* 0x000fea0003800000 */
[----:B------:R-:W2:Y:S02]  /*1310*/  LDS R3, [UR8+0x34] ;  /* 0x00003408ff037984 */ /* 0x000ea40008000800 */
[----:B--2---:R-:W2:Y:S02]  /*1320*/  LDC.64 R4, c[0x0][0x3b8] ;  /* 0x0000ee00ff047b82 */ /* 0x004ea40000000a00 */
[----:B---3-5:R-:W3:Y:S01]  /*1330*/  LDS R2, [UR8+0x1c] ;  /* 0x00001c08ff027984 */ /* 0x028ee20008000800 */
[C---:B--2---:R-:W-:Y:S01]  /*1340*/  SHF.L.U64.HI R5, R4.reuse, 0x1, R5 ;  /* 0x0000000104057819 */ /* 0x044fe20000010205 */
[----:B------:R-:W-:-:S03]  /*1350*/  IMAD.SHL.U32 R4, R4, 0x2, RZ ;  /* 0x0000000204047824 */ /* 0x000fc600078e00ff */
[--C-:B------:R-:W-:Y:S02]  /*1360*/  SHF.R.U32.HI R7, RZ, 0x4, R5.reuse ;  /* 0x00000004ff077819 */ /* 0x100fe40000011605 */
[----:B------:R-:W-:-:S05]  /*1370*/  SHF.R.U64 R4, R4, 0x4, R5 ;  /* 0x0000000404047819 */ /* 0x000fca0000001205 */
[----:B------:R2:W-:Y:S01]  /*1380*/  STS [UR8+0xc], R4 ;  /* 0x00000c04ff007988 */ /* 0x0005e20008000808 */
[----:B------:R-:W-:Y:S02]  /*1390*/  LOP3.LUT R3, R3, 0x7, RZ, 0xb8, !PT ;  /* 0x0000000703037812 */ /* 0x000fe400078eb8ff */
[----:B---3--:R-:W-:-:S03]  /*13a0*/  LOP3.LUT R2, R2, 0xf, R7, 0xb8, !PT ;  /* 0x0000000f02027812 */ /* 0x008fc600078eb807 */
[----:B------:R2:W-:Y:S04]  /*13b0*/  STS [UR8+0x34], R3 ;  /* 0x00003403ff007988 */ /* 0x0005e80008000808 */
[----:B------:R2:W-:Y:S02]  /*13c0*/  STS [UR8+0x1c], R2 ;  /* 0x00001c02ff007988 */ /* 0x0005e40008000808 */
.L_x_44:
[----:B------:R-:W-:Y:S05]  /*13d0*/  BSYNC.RECONVERGENT B4 ;  /* 0x0000000000047941 */ /* 0x000fea0003800200 */
.L_x_43:
[----:B------:R-:W-:Y:S04]  /*13e0*/  BSSY.RECONVERGENT B5, `(.L_x_45) ;  /* 0x000001a000057945 */ /* 0x000fe80003800200 */
[----:B------:R-:W-:Y:S04]  /*13f0*/  BSSY.RELIABLE B4, `(.L_x_46) ;  /* 0x0000015000047945 */ /* 0x000fe80003800100 */
[----:B------:R-:W-:Y:S05]  /*1400*/  @P3 BRA `(.L_x_47) ;  /* 0x0000000000203947 */ /* 0x000fea0003800000 */
[----:B--23-5:R-:W2:Y:S02]  /*1410*/  LDS R2, [UR8+0x34] ;  /* 0x00003408ff027984 */ /* 0x02cea40008000800 */
[----:B--2---:R-:W-:-:S05]  /*1420*/  LOP3.LUT R2, R2, 0x38, RZ, 0xb8, !PT ;  /* 0x0000003802027812 */ /* 0x004fca00078eb8ff */
[----:B------:R2:W-:Y:S01]  /*1430*/  STS [UR8+0x34], R2 ;  /* 0x00003402ff007988 */ /* 0x0005e20008000808 */
[----:B------:R-:W-:Y:S05]  /*1440*/  @P3 BRA `(.L_x_48) ;  /* 0x0000000000203947 */ /* 0x000fea0003800000 */
[----:B--2---:R-:W2:Y:S01]  /*1450*/  LDS R2, [UR8+0x8] ;  /* 0x00000808ff027984 */ /* 0x004ea20008000800 */
[----:B------:R-:W-:-:S05]  /*1460*/  IMAD.MOV.U32 R3, RZ, RZ, 0x780 ;  /* 0x00000780ff037424 */ /* 0x000fca00078e00ff */
[----:B--2---:R-:W-:-:S05]  /*1470*/  LOP3.LUT R2, R2, 0x500, R3, 0xd8, !PT ;  /* 0x0000050002027812 */ /* 0x004fca00078ed803 */
[----:B------:R2:W-:Y:S02]  /*1480*/  STS [UR8+0x8], R2 ;  /* 0x00000802ff007988 */ /* 0x0005e40008000808 */
.L_x_47:
[----:B------:R-:W-:Y:S05]  /*1490*/  @P3 BRA `(.L_x_49) ;  /* 0x0000000000283947 */ /* 0x000fea0003800000 */
[----:B--23-5:R-:W2:Y:S02]  /*14a0*/  LDS R2, [UR8+0x8] ;  /* 0x00000808ff027984 */ /* 0x02cea40008000800 */
[----:B--2---:R-:W-:-:S05]  /*14b0*/  LOP3.LUT R2, R2, 0x1800, RZ, 0xb8, !PT ;  /* 0x0000180002027812 */ /* 0x004fca00078eb8ff */
[----:B------:R3:W-:Y:S02]  /*14c0*/  STS [UR8+0x8], R2 ;  /* 0x00000802ff007988 */ /* 0x0007e40008000808 */
.L_x_48:
[----:B------:R-:W-:Y:S05]  /*14d0*/  @P3 BREAK.RELIABLE B4 ;  /* 0x0000000000043942 */ /* 0x000fea0003800100 */
[----:B------:R-:W-:Y:S05]  /*14e0*/  @P3 BRA `(.L_x_50) ;  /* 0x0000000000243947 */ /* 0x000fea0003800000 */
[----:B--23--:R-:W2:Y:S01]  /*14f0*/  LDS R2, [UR8+0x8] ;  /* 0x00000808ff027984 */ /* 0x00cea20008000800 */
[----:B------:R-:W-:-:S05]  /*1500*/  IMAD.MOV.U32 R3, RZ, RZ, 0x6000 ;  /* 0x00006000ff037424 */ /* 0x000fca00078e00ff */
[----:B--2---:R-:W-:-:S04]  /*1510*/  LOP3.LUT R2, R2, 0x6000, R3, 0xd8, !PT ;  /* 0x0000600002027812 */ /* 0x004fc800078ed803 */
[----:B------:R-:W-:-:S05]  /*1520*/  LOP3.LUT R2, R2, 0x400000, RZ, 0xb8, !PT ;  /* 0x0040000002027812 */ /* 0x000fca00078eb8ff */
[----:B------:R2:W-:Y:S02]  /*1530*/  STS [UR8+0x8], R2 ;  /* 0x00000802ff007988 */ /* 0x0005e40008000808 */
.L_x_49:
[----:B------:R-:W-:Y:S05]  /*1540*/  BSYNC.RELIABLE B4 ;  /* 0x0000000000047941 */ /* 0x000fea0003800100 */
.L_x_46:
[----:B--23-5:R-:W2:Y:S02]  /*1550*/  @!P3 LDS R2, [UR8+0x8] ;  /* 0x00000808ff02b984 */ /* 0x02cea40008000800 */
[----:B--2---:R-:W-:-:S05]  /*1560*/  @!P3 LOP3.LUT R2, R2, 0x8000, RZ, 0xb8, !PT ;  /* 0x000080000202b812 */ /* 0x004fca00078eb8ff */
[----:B------:R5:W-:Y:S02]  /*1570*/  @!P3 STS [UR8+0x8], R2 ;  /* 0x00000802ff00b988 */ /* 0x000be40008000808 */
.L_x_50:
[----:B------:R-:W-:Y:S05]  /*1580*/  BSYNC.RECONVERGENT B5 ;  /* 0x0000000000057941 */ /* 0x000fea0003800200 */
.L_x_45:
[----:B------:R-:W-:Y:S05]  /*1590*/  WARPSYNC.ALL ;  /* 0x0000000000007948 */ /* 0x000fea0003800000 */
[----:B------:R-:W-:Y:S01]  /*15a0*/  NOP ;  /* 0x0000000000007918 */ /* 0x000fe20000000000 */
[----:B------:R-:W-:-:S04]  /*15b0*/  UIADD3 UR4, UPT, UPT, UR4, 0x100, URZ ;  /* 0x0000010004047890 */ /* 0x000fc8000fffe0ff */
[----:B------:R-:W-:-:S04]  /*15c0*/  UIADD3 UR20, UP0, UPT, UR4, UR20, URZ ;  /* 0x0000001404147290 */ /* 0x000fc8000ff1e0ff */
[----:B------:R-:W-:Y:S01]  /*15d0*/  ULEA.HI.X.SX32 UR21, UR4, UR21, 0x1, UP0 ;  /* 0x0000001504157291 */ /* 0x000fe200080f0eff */
[----:B------:R-:W-:Y:S11]  /*15e0*/  @P0 BRA `(.L_x_51) ;  /* 0x0000000000300947 */ /* 0x000ff60003800000 */
[----:B--23-5:R-:W2:Y:S01]  /*15f0*/  S2R R2, SR_LANEID ;  /* 0x0000000000027919 */ /* 0x02cea20000000000 */
[----:B------:R-:W-:Y:S05]  /*1600*/  WARPSYNC.ALL ;  /* 0x0000000000007948 */ /* 0x000fea0003800000 */
[----:B------:R-:W-:Y:S01]  /*1610*/  NOP ;  /* 0x0000000000007918 */ /* 0x000fe20000000000 */
[----:B--2---:R-:W-:-:S05]  /*1620*/  IMAD.SHL.U32 R4, R2, 0x4, RZ ;  /* 0x0000000402047824 */ /* 0x004fca00078e00ff */
[----:B------:R-:W2:Y:S01]  /*1630*/  LDS R5, [R4+UR8] ;  /* 0x0000000804057984 */ /* 0x000ea20008000800 */
[----:B------:R-:W-:-:S05]  /*1640*/  IADD3 R2, P1, PT, R4, UR20, RZ ;  /* 0x0000001404027c10 */ /* 0x000fca000ff3e0ff */
[----:B------:R-:W-:-:S05]  /*1650*/  IMAD.X R3, RZ, RZ, UR21, P1 ;  /* 0x00000015ff037e24 */ /* 0x000fca00088e06ff */
[----:B--2---:R2:W3:Y:S01]  /*1660*/  ATOMG.E.EXCH.STRONG.GPU PT, RZ, [R2], R5 ;  /* 0x0000000502ff73a8 */ /* 0x0044e200041ee100 */
[----:B------:R-:W-:-:S04]  /*1670*/  DEPBAR {5,4,3,2,1,0} ;  /* 0x0000003f0000791a */ /* 0x000fc80000000000 */
[----:B------:R-:W5:Y:S02]  /*1680*/  CCTL.E.C.LDCU.IV.DEEP [UR20] ;  /* 0x0000000014007540 */ /* 0x000f640009c08000 */
[----:B-----5:R2:W-:Y:S01]  /*1690*/  UTMACCTL.IV [UR20] ;  /* 0x00000000140079b9 */ /* 0x0205e20008000000 */
[----:B------:R-:W-:Y:S01]  /*16a0*/  NOP ;  /* 0x0000000000007918 */ /* 0x000fe20000000000 */
.L_x_51:
[----:B------:R-:W-:Y:S05]  /*16b0*/  @P0 BRA `(.L_x_52) ;  /* 0x00000000000c0947 */ /* 0x000fea0003800000 */
[----:B------:R0:W-:Y:S01]  /*16c0*/  UTMACMDFLUSH ;  /* 0x00000000000079b7 */ /* 0x0001e20000000000 */
[----:B------:R-:W-:Y:S05]  /*16d0*/  @P0 BRA `(.L_x_52) ;  /* 0x0000000000040947 */ /* 0x000fea0003800000 */
[----:B------:R-:W-:-:S04]  /*16e0*/  DEPBAR.LE SB0, 0x0 ;  /* 0x000080000000791a */ /* 0x000fc80000000000 */
.L_x_52:
[----:B------:R-:W-:Y:S05]  /*16f0*/  WARPSYNC.ALL ;  /* 0x0000000000007948 */ /* 0x000fea0003800000 */
[----:B------:R-:W-:Y:S01]  /*1700*/  NOP ;  /* 0x0000000000007918 */ /* 0x000fe20000000000 */
[----:B---3--:R-:W-:Y:S01]  /*1710*/  BAR.SYNC.DEFER_BLOCKING 0x0 ;  /* 0x0000000000007b1d */ /* 0x008fe20000010000 */
[----:B--2--5:R-:W-:Y:S01]  /*1720*/  SHF.R.U32.HI R2, RZ, 0x5, R0 ;  /* 0x00000005ff027819 */ /* 0x024fe20000011600 */
[----:B------:R-:W-:Y:S01]  /*1730*/  UIADD3 UR12, UPT, UPT, UR8, 0x18010, URZ ;  /* 0x00018010080c7890 */ /* 0x000fe2000fffe0ff */
[----:B------:R-:W-:Y:S01]  /*1740*/  ISETP.GE.AND P0, PT, R13, 0x1, PT ;  /* 0x000000010d00780c */ /* 0x000fe20003f06270 */
[----:B------:R-:W-:Y:S01]  /*1750*/  USHF.L.U32 UR15, UR7, 0x7, URZ ;  /* 0x00000007070f7899 */ /* 0x000fe200080006ff */
[----:B------:R-:W-:Y:S01]  /*1760*/  R2UR UR22, R2 ;  /* 0x00000000021672ca */ /* 0x000fe200000e0000 */
[----:B------:R-:W-:Y:S01]  /*1770*/  VOTEU.ALL UP0, P3 ;  /* 0x0000000000ff7886 */ /* 0x000fe20001800000 */
[----:B------:R-:W-:Y:S01]  /*1780*/  UMOV UR4, 0x1 ;  /* 0x0000000100047882 */ /* 0x000fe20000000000 */
[----:B------:R-:W-:Y:S01]  /*1790*/  VOTEU.ALL UP1, P3 ;  /* 0x0000000000ff7886 */ /* 0x000fe20001820000 */
[----:B------:R-:W-:Y:S01]  /*17a0*/  USHF.L.U32 UR19, UR19, 0x8, URZ ;  /* 0x0000000813137899 */ /* 0x000fe200080006ff */
[----:B------:R-:W-:Y:S01]  /*17b0*/  BSSY.RECONVERGENT B5, `(.L_x_53) ;  /* 0x0000018000057945 */ /* 0x000fe20003800200 */
[----:B------:R-:W-:-:S04]  /*17c0*/  @!UP0 UIADD3 UR10, UPT, UPT, -UR4, 0x100000, URZ ;  /* 0x00100000040a8890 */ /* 0x000fc8000fffe1ff */
[----:B------:R-:W-:Y:S02]  /*17d0*/  @!UP0 USHF.L.U32 UR11, UR10, 0xb, URZ ;  /* 0x0000000b0a0b8899 */ /* 0x000fe400080006ff */
[----:B------:R-:W-:Y:S02]  /*17e0*/  @!UP0 USHF.L.U32 UR10, UR10, 0x1, URZ ;  /* 0x000000010a0a8899 */ /* 0x000fe400080006ff */
[----:B------:R-:W-:-:S04]  /*17f0*/  @!UP0 UIADD3 UR4, UPT, UPT, -UR4, 0x100000, URZ ;  /* 0x0010000004048890 */ /* 0x000fc8000fffe1ff */
[----:B------:R-:W-:Y:S02]  /*1800*/  @!UP0 USHF.L.U32 UR5, UR4, 0xb, URZ ;  /* 0x0000000b04058899 */ /* 0x000fe400080006ff */
[----:B------:R-:W-:Y:S01]  /*1810*/  @!UP0 USHF.L.U32 UR4, UR4, 0x1, URZ ;  /* 0x0000000104048899 */ /* 0x000fe200080006ff */
[----:B------:R-:W-:Y:S01]  /*1820*/  VOTEU.ALL UP0, P3 ;  /* 0x0000000000ff7886 */ /* 0x000fe20001800000 */
[----:B------:R-:W2:Y:S04]  /*1830*/  FENCE.VIEW.ASYNC.S ;  /* 0x00000000000073c6 */ /* 0x000ea80000000000 */
[----:B--2---:R2:W3:Y:S06]  /*1840*/  @!UP0 SYNCS.EXCH.64 URZ, [UR8+0x18000], UR10 ;  /* 0x0180000a08ff85b2 */ /* 0x0044ec0008000100 */
[----:B------:R2:W3:Y:S02]  /*1850*/  @!UP1 SYNCS.EXCH.64 URZ, [UR8+0x18010], UR4 ;  /* 0x0180100408ff95b2 */ /* 0x0004e40008000100 */
[----:B---3--:R-:W-:Y:S06]  /*1860*/  BAR.SYNC.DEFER_BLOCKING 0x0 ;  /* 0x0000000000007b1d */ /* 0x008fec0000010000 */
[----:B------:R-:W-:Y:S05]  /*1870*/  @P3 BRA `(.L_x_54) ;  /* 0x00000000002c3947 */ /* 0x000fea0003800000 */
[----:B--2---:R-:W-:Y:S02]  /*1880*/  UMOV UR4, 0x1 ;  /* 0x0000000100047882 */ /* 0x004fe40000000000 */
[----:B------:R-:W-:-:S04]  /*1890*/  UIADD3 UR10, UPT, UPT, -UR4, 0x100000, URZ ;  /* 0x00100000040a7890 */ /* 0x000fc8000fffe1ff */
[----:B------:R-:W-:Y:S02]  /*18a0*/  USHF.L.U32 UR11, UR10, 0xb, URZ ;  /* 0x0000000b0a0b7899 */ /* 0x000fe400080006ff */
[----:B------:R-:W-:Y:S02]  /*18b0*/  USHF.L.U32 UR10, UR10, 0x1, URZ ;  /* 0x000000010a0a7899 */ /* 0x000fe400080006ff */
[----:B------:R-:W-:-:S04]  /*18c0*/  UIADD3 UR4, UPT, UPT, -UR4, 0x100000, URZ ;  /* 0x0010000004047890 */ /* 0x000fc8000fffe1ff */
[----:B------:R-:W-:Y:S02]  /*18d0*/  USHF.L.U32 UR5, UR4, 0xb, URZ ;  /* 0x0000000b04057899 */ /* 0x000fe400080006ff */
[----:B------:R-:W-:Y:S01]  /*18e0*/  USHF.L.U32 UR4, UR4, 0x1, URZ ;  /* 0x0000000104047899 */ /* 0x000fe200080006ff */
[----:B------:R-:W2:Y:S03]  /*18f0*/  FENCE.VIEW.ASYNC.S ;  /* 0x00000000000073c6 */ /* 0x000ea60000000000 */
[----:B--2---:R3:W5:Y:S08]  /*1900*/  SYNCS.EXCH.64 URZ, [UR8+0x18008], UR10 ;  /* 0x0180080a08ff75b2 */ /* 0x0047700008000100 */
[----:B------:R3:W2:Y:S02]  /*1910*/  SYNCS.EXCH.64 URZ, [UR8+0x18018], UR4 ;  /* 0x0180180408ff75b2 */ /* 0x0006a40008000100 */
[----:B---3--:R-:W-:Y:S01]  /*1920*/  NOP ;  /* 0x0000000000007918 */ /* 0x008fe20000000000 */
.L_x_54:
[----:B--2---:R-:W-:Y:S05]  /*1930*/  BSYNC.RECONVERGENT B5 ;  /* 0x0000000000057941 */ /* 0x004fea0003800200 */
.L_x_53:
[----:B------:R-:W-:Y:S05]  /*1940*/  @!P0 BRA `(.L_x_55) ;  /* 0x0000000800788947 */ /* 0x000fea0003800000 */
[----:B-----5:R-:W-:Y:S01]  /*1950*/  BAR.SYNC.DEFER_BLOCKING 0x0 ;  /* 0x0000000000007b1d */ /* 0x020fe20000010000 */
[----:B------:R-:W-:Y:S01]  /*1960*/  ELECT P1, URZ, PT ;  /* 0x0000000000ff782f */ /* 0x000fe20003820000 */
[----:B------:R-:W-:Y:S01]  /*1970*/  @!P3 IMAD.MOV.U32 R2, RZ, RZ, 0xc000 ;  /* 0x0000c000ff02b424 */ /* 0x000fe200078e00ff */
[----:B------:R-:W-:Y:S02]  /*1980*/  UIADD3 UR4, UPT, UPT, UR8, 0x10000, URZ ;  /* 0x0001000008047890 */ /* 0x000fe4000fffe0ff */
[----:B------:R-:W-:Y:S01]  /*1990*/  ISETP.LT.U32.AND P1, PT, R10, 0x20, P1 ;  /* 0x000000200a00780c */ /* 0x000fe20000f21070 */
[----:B------:R-:W-:Y:S01]  /*19a0*/  UMOV UR7, UR15 ;  /* 0x0000000f00077c82 */ /* 0x000fe20008000000 */
[----:B------:R-:W-:Y:S01]  /*19b0*/  ELECT P0, URZ, PT ;  /* 0x0000000000ff782f */ /* 0x000fe20003800000 */
[----:B------:R-:W-:-:S03]  /*19c0*/  UMOV UR11, UR19 ;  /* 0x00000013000b7c82 */ /* 0x000fc60008000000 */
[----:B------:R-:W-:-:S07]  /*19d0*/  ISETP.LT.U32.AND P0, PT, R10, 0x20, P0 ;  /* 0x000000200a00780c */ /* 0x000fce0000701070 */
[----:B------:R-:W-:Y:S01]  /*19e0*/  VOTEU.ANY UP0, P1 ;  /* 0x0000000000ff7886 */ /* 0x000fe20000800100 */
[----:B------:R-:W-:-:S04]  /*19f0*/  VOTEU.ANY UP2, P1 ;  /* 0x0000000000ff7886 */ /* 0x000fc80000840100 */
[----:B------:R-:W-:Y:S02]  /*1a00*/  @UP0 UIADD3 UR5, UPT, UPT, UR8, 0x18000, URZ ;  /* 0x0001800008050890 */ /* 0x000fe4000fffe0ff */
[----:B------:R2:W-:Y:S01]  /*1a10*/  @!P3 SYNCS.ARRIVE.TRANS64 RZ, [UR8+0x18000], R2 ;  /* 0x01800002ffffb9a7 */ /* 0x0005e20008000008 */
[----:B------:R-:W-:Y:S01]  /*1a20*/  @UP0 UMOV UR6, URZ ;  /* 0x000000ff00060c82 */ /* 0x000fe20008000000 */
[----:B------:R-:W-:Y:S01]  /*1a30*/  BAR.SYNC.DEFER_BLOCKING 0x0 ;  /* 0x0000000000007b1d */ /* 0x000fe20000010000 */
[----:B------:R-:W-:-:S05]  /*1a40*/  UISETP.NE.U32.AND UP0, UPT, UR22, URZ, UPT ;  /* 0x000000ff1600728c */ /* 0x000fca000bf05070 */
[----:B------:R-:W-:Y:S01]  /*1a50*/  VOTEU.ANY UP1, P0 ;  /* 0x0000000000ff7886 */ /* 0x000fe20000020100 */
[----:B------:R-:W-:-:S04]  /*1a60*/  VOTEU.ANY UP3, P0 ;  /* 0x0000000000ff7886 */ /* 0x000fc80000060100 */
[----:B------:R-:W-:Y:S01]  /*1a70*/  @UP1 UIADD3 UR9, UPT, UPT, UR8, 0x18000, URZ ;  /* 0x0001800008091890 */ /* 0x000fe2000fffe0ff */
[----:B------:R-:W-:Y:S01]  /*1a80*/  @UP1 UMOV UR10, URZ ;  /* 0x000000ff000a1c82 */ /* 0x000fe20008000000 */
[----:B------:R2:W-:Y:S01]  /*1a90*/  @UP2 UTMALDG.2D [UR4], [UR24] ;  /* 0x00000004180025b4 */ /* 0x0005e20008008000 */
[----:B------:R3:W-:Y:S06]  /*1aa0*/  MEMBAR.ALL.CTA ;  /* 0x0000000000007992 */ /* 0x0007ec0000008000 */
[----:B---3--:R-:W3:Y:S02]  /*1ab0*/  FENCE.VIEW.ASYNC.S ;  /* 0x00000000000073c6 */ /* 0x008ee40000000000 */
[----:B---3--:R-:W-:Y:S06]  /*1ac0*/  BAR.SYNC.DEFER_BLOCKING 0x0 ;  /* 0x0000000000007b1d */ /* 0x008fec0000010000 */
[----:B------:R2:W-:Y:S02]  /*1ad0*/  @UP3 UTMALDG.2D [UR8], [UR26] ;  /* 0x000000081a0035b4 */ /* 0x0005e40008008000 */
[----:B------:R-:W-:Y:S06]  /*1ae0*/  BAR.SYNC.DEFER_BLOCKING 0x0 ;  /* 0x0000000000007b1d */ /* 0x000fec0000010000 */
[----:B------:R-:W3:Y:S02]  /*1af0*/  SYNCS.PHASECHK.TRANS64.TRYWAIT P0, [UR8+0x18000], RZ ;  /* 0x018000ffff0075a7 */ /* 0x000ee40008001108 */
[----:B--23--:R-:W-:Y:S05]  /*1b00*/  @!P0 BRA `(.L_x_56) ;  /* 0x0000001400dc8947 */ /* 0x00cfea0003800000 */
.L_x_70:
[----:B------:R-:W-:Y:S05]  /*1b10*/  BRA.U UP0, `(.L_x_57) ;  /* 0x0000000100747547 */ /* 0x000fea000b800000 */
[----:B------:R-:W-:Y:S02]  /*1b20*/  USHF.R.U32.HI UR6, URZ, 0x4, UR4 ;  /* 0x00000004ff067899 */ /* 0x000fe40008011604 */
[----:B------:R-:W-:Y:S02]  /*1b30*/  USHF.R.U32.HI UR10, URZ, 0x4, UR8 ;  /* 0x00000004ff0a7899 */ /* 0x000fe40008011608 */
[----:B------:R-:W-:Y:S02]  /*1b40*/  USGXT.U32 UR6, UR6, 0xe ;  /* 0x0000000e0606789a */ /* 0x000fe40008000000 */
[----:B------:R-:W-:Y:S02]  /*1b50*/  USGXT.U32 UR10, UR10, 0xe ;  /* 0x0000000e0a0a789a */ /* 0x000fe40008000000 */
[----:B------:R-:W-:Y:S02]  /*1b60*/  UIADD3 UR34, UP0, UPT, UR6, 0x2, URZ ;  /* 0x0000000206227890 */ /* 0x000fe4000ff1e0ff */
[----:B------:R-:W-:Y:S01]  /*1b70*/  UIADD3 UR32, UP1, UPT, UR10, 0x2, URZ ;  /* 0x000000020a207890 */ /* 0x000fe2000ff3e0ff */
[----:B------:R-:W-:Y:S01]  /*1b80*/  UMOV UR4, URZ ;  /* 0x000000ff00047c82 */ /* 0x000fe20008000000 */
[----:B------:R-:W-:Y:S01]  /*1b90*/  UMOV UR5, URZ ;  /* 0x000000ff00057c82 */ /* 0x000fe20008000000 */
[----:B------:R-:W-:-:S02]  /*1ba0*/  UIADD3.X UR35, UPT, UPT, UR4, 0x40004040, URZ, UP0, !UPT ;  /* 0x4000404004237890 */ /* 0x000fc400087fe4ff */
[----:B------:R-:W-:Y:S02]  /*1bb0*/  UIADD3.X UR33, UPT, UPT, UR5, 0x40004040, URZ, UP1, !UPT ;  /* 0x4000404005217890 */ /* 0x000fe40008ffe4ff */
[----:B------:R-:W-:Y:S02]  /*1bc0*/  UIADD3.64 UR4, UPT, UPT, UR34, 0x2, URZ ;  /* 0x0000000222047897 */ /* 0x000fe4000fffe0ff */
[----:B------:R-:W-:Y:S02]  /*1bd0*/  UIADD3.64 UR16, UPT, UPT, UR32, 0x2, URZ ;  /* 0x0000000220107897 */ /* 0x000fe4000fffe0ff */
[----:B------:R-:W-:Y:S02]  /*1be0*/  UIADD3.64 UR28, UPT, UPT, UR34, 0x4, URZ ;  /* 0x00000004221c7897 */ /* 0x000fe4000fffe0ff */
[----:B------:R-:W-:Y:S01]  /*1bf0*/  UIADD3.64 UR30, UPT, UPT, UR32, 0x4, URZ ;  /* 0x00000004201e7897 */ /* 0x000fe2000fffe0ff */
[----:B------:R-:W-:Y:S01]  /*1c00*/  UMOV UR36, 0x0 ;  /* 0x0000000000247882 */ /* 0x000fe20000000000 */
[----:B------:R-:W-:Y:S01]  /*1c10*/  UMOV UR37, 0x8400490 ;  /* 0x0840049000257882 */ /* 0x000fe20000000000 */
[----:B------:R-:W-:Y:S01]  /*1c20*/  UMOV UR7, 0x40004040 ;  /* 0x4000404000077882 */ /* 0x000fe20000000000 */
[----:B------:R-:W-:Y:S01]  /*1c30*/  UMOV UR11, 0x40004040 ;  /* 0x40004040000b7882 */ /* 0x000fe20000000000 */
[----:B------:R-:W-:Y:S01]  /*1c40*/  UMOV UR38, 0x0 ;  /* 0x0000000000267882 */ /* 0x000fe20000000000 */
[----:B------:R-:W-:Y:S01]  /*1c50*/  UMOV UR39, 0x8400490 ;  /* 0x0840049000277882 */ /* 0x000fe20000000000 */
[----:B------:R-:W-:Y:S01]  /*1c60*/  UMOV UR40, 0x0 ;  /* 0x0000000000287882 */ /* 0x000fe20000000000 */
[----:B------:R-:W-:Y:S01]  /*1c70*/  UMOV UR41, 0x8400490 ;  /* 0x0840049000297882 */ /* 0x000fe20000000000 */
[----:B------:R2:W-:Y:S01]  /*1c80*/  UTCHMMA gdesc[UR6], gdesc[UR10], tmem[UR23], tmem[UR36], idesc[UR37], !UPT ;  /* 0x00ff240a060075ea */ /* 0x0005e2000f800017 */
[----:B------:R-:W-:Y:S01]  /*1c90*/  UMOV UR42, 0x0 ;  /* 0x00000000002a7882 */ /* 0x000fe20000000000 */
[----:B------:R-:W-:Y:S01]  /*1ca0*/  UMOV UR43, 0x8400490 ;  /* 0x08400490002b7882 */ /* 0x000fe20000000000 */
[----:B------:R2:W-:Y:S01]  /*1cb0*/  UTCHMMA gdesc[UR34], gdesc[UR32], tmem[UR23], tmem[UR38], idesc[UR39], UPT ;  /* 0x00ff2620220075ea */ /* 0x0005e2000b800017 */
[----:B------:R2:W-:Y:S01]  /*1cc0*/  UTCHMMA gdesc[UR4], gdesc[UR16], tmem[UR23], tmem[UR40], idesc[UR41], UPT ;  /* 0x00ff2810040075ea */ /* 0x0005e2000b800017 */
[----:B------:R2:W-:Y:S01]  /*1cd0*/  UTCHMMA gdesc[UR28], gdesc[UR30], tmem[UR23], tmem[UR42], idesc[UR43], UPT ;  /* 0x00ff2a1e1c0075ea */ /* 0x0005e2000b800017 */
[----:B------:R-:W-:Y:S01]  /*1ce0*/  NOP ;  /* 0x0000000000007918 */ /* 0x000fe20000000000 */
.L_x_57:
[----:B------:R-:W-:Y:S01]  /*1cf0*/  ELECT P0, URZ, PT ;  /* 0x0000000000ff782f */ /* 0x000fe20003800000 */
[----:B--2---:R-:W-:Y:S01]  /*1d00*/  UMOV UR4, UR12 ;  /* 0x0000000c00047c82 */ /* 0x004fe20008000000 */
[----:B------:R-:W-:Y:S02]  /*1d10*/  UMOV UR5, URZ ;  /* 0x000000ff00057c82 */ /* 0x000fe40008000000 */
[----:B------:R-:W-:-:S13]  /*1d20*/  ISETP.LT.U32.AND P0, PT, R10, 0x20, P0 ;  /* 0x000000200a00780c */ /* 0x000fda0000701070 */
[----:B------:R-:W-:Y:S01]  /*1d30*/  VOTEU.ANY UP0, P0 ;  /* 0x0000000000ff7886 */ /* 0x000fe20000000100 */
[----:B------:R-:W-:Y:S01]  /*1d40*/  VOTEU.ANY UP1, P0 ;  /* 0x0000000000ff7886 */ /* 0x000fe20000020100 */
[----:B------:R-:W-:-:S03]  /*1d50*/  ISETP.GE.U32.AND P0, PT, R13, 0x41, PT ;  /* 0x000000410d00780c */ /* 0x000fc60003f06070 */
[----:B------:R-:W-:Y:S02]  /*1d60*/  @UP0 UMOV UR4, UR4 ;  /* 0x0000000400040c82 */ /* 0x000fe40008000000 */
[----:B------:R2:W-:Y:S01]  /*1d70*/  @UP1 UTCBAR [UR4], URZ ;  /* 0x000000ff040013e9 */ /* 0x0005e200080000ff */
[----:B------:R-:W-:Y:S06]  /*1d80*/  BAR.SYNC.DEFER_BLOCKING 0x0 ;  /* 0x0000000000007b1d */ /* 0x000fec0000010000 */
[----:B------:R-:W3:Y:S02]  /*1d90*/  SYNCS.PHASECHK.TRANS64.TRYWAIT P1, [UR8+0x18010], RZ ;  /* 0x018010ffff0075a7 */ /* 0x000ee40008021108 */
[----:B--23--:R-:W-:Y:S05]  /*1da0*/  @!P1 BRA `(.L_x_58) ;  /* 0x0000001400409947 */ /* 0x00cfea0003800000 */
.L_x_71:
[----:B------:R-:W-:Y:S01]  /*1db0*/  UMOV UR4, URZ ;  /* 0x000000ff00047c82 */ /* 0x000fe20008000000 */
[----:B------:R-:W-:Y:S05]  /*1dc0*/  @!P0 BRA `(.L_x_55) ;  /* 0x0000000400588947 */ /* 0x000fea0003800000 */
[----:B------:R-:W2:Y:S01]  /*1dd0*/  LDCU UR29, c[0x0][0x3a0] ;  /* 0x00007400ff1d77ac */ /* 0x000ea20008000800 */
[----:B------:R-:W-:Y:S01]  /*1de0*/  UMOV UR9, 0x1 ;  /* 0x0000000100097882 */ /* 0x000fe20000000000 */
[----:B------:R-:W-:-:S05]  /*1df0*/  UMOV UR14, 0x40 ;  /* 0x00000040000e7882 */ /* 0x000fca0000000000 */
.L_x_62:
[----:B------:R-:W-:Y:S01]  /*1e00*/  BAR.SYNC.DEFER_BLOCKING 0x0 ;  /* 0x0000000000007b1d */ /* 0x000fe20000010000 */
[----:B------:R-:W-:Y:S01]  /*1e10*/  ULEA UR28, UR9, UR8, 0x3 ;  /* 0x00000008091c7291 */ /* 0x000fe2000f8e18ff */
[----:B------:R-:W-:Y:S01]  /*1e20*/  @!P3 IMAD.MOV.U32 R2, RZ, RZ, 0xc000 ;  /* 0x0000c000ff02b424 */ /* 0x000fe200078e00ff */
[----:B------:R-:W-:Y:S01]  /*1e30*/  ELECT P1, URZ, PT ;  /* 0x0000000000ff782f */ /* 0x000fe20003820000 */
[----:B------:R-:W-:-:S03]  /*1e40*/  ULEA UR12, UR9, UR8, 0xe ;  /* 0x00000008090c7291 */ /* 0x000fc6000f8e70ff */
[----:B------:R-:W-:Y:S02]  /*1e50*/  ISETP.LT.U32.AND P1, PT, R10, 0x20, P1 ;  /* 0x000000200a00780c */ /* 0x000fe40000f21070 */
[----:B------:R-:W-:Y:S01]  /*1e60*/  ELECT P0, URZ, PT ;  /* 0x0000000000ff782f */ /* 0x000fe20003800000 */
[----:B------:R-:W-:-:S03]  /*1e70*/  UIADD3 UR12, UPT, UPT, UR12, 0x10000, URZ ;  /* 0x000100000c0c7890 */ /* 0x000fc6000fffe0ff */
[----:B------:R-:W-:Y:S01]  /*1e80*/  ISETP.LT.U32.AND P0, PT, R10, 0x20, P0 ;  /* 0x000000200a00780c */ /* 0x000fe20000701070 */
[----:B------:R-:W-:Y:S01]  /*1e90*/  ULEA UR16, UR9, UR8, 0xf ;  /* 0x0000000809107291 */ /* 0x000fe2000f8e78ff */
[----:B------:R-:W-:Y:S01]  /*1ea0*/  UMOV UR18, UR14 ;  /* 0x0000000e00127c82 */ /* 0x000fe20008000000 */
[----:B------:R-:W-:-:S04]  /*1eb0*/  USHF.L.U32 UR5, UR4, 0x1f, URZ ;  /* 0x0000001f04057899 */ /* 0x000fc800080006ff */
[----:B------:R-:W-:Y:S01]  /*1ec0*/  VOTEU.ANY UP0, P1 ;  /* 0x0000000000ff7886 */ /* 0x000fe20000800100 */
[----:B------:R3:W-:Y:S04]  /*1ed0*/  @!P3 SYNCS.ARRIVE.TRANS64 RZ, [UR28+0x18000], R2 ;  /* 0x01800002ffffb9a7 */ /* 0x0007e8000800001c */
[----:B------:R-:W-:Y:S01]  /*1ee0*/  @UP0 UIADD3 UR13, UPT, UPT, UR28, 0x18000, URZ ;  /* 0x000180001c0d0890 */ /* 0x000fe2000fffe0ff */
[----:B------:R-:W-:Y:S01]  /*1ef0*/  VOTEU.ANY UP0, P1 ;  /* 0x0000000000ff7886 */ /* 0x000fe20000800100 */
[----:B------:R-:W-:Y:S01]  /*1f00*/  BAR.SYNC.DEFER_BLOCKING 0x0 ;  /* 0x0000000000007b1d */ /* 0x000fe20000010000 */
[----:B---3--:R-:W-:-:S05]  /*1f10*/  IMAD.U32 R2, RZ, RZ, UR5 ;  /* 0x00000005ff027e24 */ /* 0x008fca000f8e00ff */
[----:B------:R-:W-:-:S05]  /*1f20*/  VOTEU.ANY UP1, P0 ;  /* 0x0000000000ff7886 */ /* 0x000fca0000020100 */
[----:B------:R-:W-:Y:S01]  /*1f30*/  @UP1 UIADD3 UR17, UPT, UPT, UR28, 0x18000, URZ ;  /* 0x000180001c111890 */ /* 0x000fe2000fffe0ff */
[----:B------:R-:W-:Y:S01]  /*1f40*/  VOTEU.ANY UP1, P0 ;  /* 0x0000000000ff7886 */ /* 0x000fe20000020100 */
[----:B------:R3:W-:Y:S01]  /*1f50*/  @UP0 UTMALDG.2D [UR12], [UR24] ;  /* 0x0000000c180005b4 */ /* 0x0007e20008008000 */
[----:B------:R-:W-:Y:S01]  /*1f60*/  UISETP.NE.U32.AND UP0, UPT, UR22, URZ, UPT ;  /* 0x000000ff1600728c */ /* 0x000fe2000bf05070 */
[----:B------:R5:W-:Y:S06]  /*1f70*/  MEMBAR.ALL.CTA ;  /* 0x0000000000007992 */ /* 0x000bec0000008000 */
[----:B-----5:R-:W5:Y:S02]  /*1f80*/  FENCE.VIEW.ASYNC.S ;  /* 0x00000000000073c6 */ /* 0x020f640000000000 */
[----:B-----5:R-:W-:Y:S06]  /*1f90*/  BAR.SYNC.DEFER_BLOCKING 0x0 ;  /* 0x0000000000007b1d */ /* 0x020fec0000010000 */
[----:B------:R3:W-:Y:S02]  /*1fa0*/  @UP1 UTMALDG.2D [UR16], [UR26] ;  /* 0x000000101a0015b4 */ /* 0x0007e40008008000 */
[----:B------:R-:W-:Y:S06]  /*1fb0*/  BAR.SYNC.DEFER_BLOCKING 0x0 ;  /* 0x0000000000007b1d */ /* 0x000fec0000010000 */
[----:B------:R-:W5:Y:S02]  /*1fc0*/  SYNCS.PHASECHK.TRANS64.TRYWAIT P0, [UR28+0x18000], R2 ;  /* 0x01800002ff0075a7 */ /* 0x000f64000800111c */
[----:B---3-5:R-:W-:Y:S05]  /*1fd0*/  @!P0 BRA `(.L_x_59) ;  /* 0x0000001000c08947 */ /* 0x028fea0003800000 */
.L_x_72:
        /* <DEDUP_REMOVED lines=11> */
[----:B------:R-:W-:Y:S02]  /*2090*/  UIADD3 UR6, UP0, UPT, UR16, 0x2, URZ ;  /* 0x0000000210067890 */ /* 0x000fe4000ff1e0ff */
[----:B------:R-:W-:Y:S02]  /*20a0*/  UIADD3 UR32, UP1, UPT, UR30, 0x2, URZ ;  /* 0x000000021e207890 */ /* 0x000fe4000ff3e0ff */
[----:B------:R-:W-:Y:S02]  /*20b0*/  UIADD3 UR34, UP2, UPT, UR16, 0x4, URZ ;  /* 0x0000000410227890 */ /* 0x000fe4000ff5e0ff */
[----:B------:R-:W-:Y:S02]  /*20c0*/  UIADD3 UR36, UP3, UPT, UR30, 0x4, URZ ;  /* 0x000000041e247890 */ /* 0x000fe4000ff7e0ff */
[----:B------:R-:W-:-:S02]  /*20d0*/  UIADD3.X UR7, UPT, UPT, UR17, URZ, URZ, UP0, !UPT ;  /* 0x000000ff11077290 */ /* 0x000fc400087fe4ff */
[----:B------:R-:W-:Y:S02]  /*20e0*/  UIADD3.X UR33, UPT, UPT, UR31, URZ, URZ, UP1, !UPT ;  /* 0x000000ff1f217290 */ /* 0x000fe40008ffe4ff */
[----:B------:R-:W-:Y:S02]  /*20f0*/  UIADD3.X UR35, UPT, UPT, UR17, URZ, URZ, UP2, !UPT ;  /* 0x000000ff11237290 */ /* 0x000fe400097fe4ff */
[----:B------:R-:W-:Y:S01]  /*2100*/  UIADD3.X UR37, UPT, UPT, UR31, URZ, URZ, UP3, !UPT ;  /* 0x000000ff1f257290 */ /* 0x000fe20009ffe4ff */
        /* <DEDUP_REMOVED lines=8> */
[----:B------:R3:W-:Y:S01]  /*2190*/  UTCHMMA gdesc[UR10], gdesc[UR12], tmem[UR23], tmem[UR38], idesc[UR39], UPT ;  /* 0x00ff260c0a0075ea */ /* 0x0007e2000b800017 */
[----:B------:R-:W-:Y:S01]  /*21a0*/  UMOV UR44, 0x0 ;  /* 0x00000000002c7882 */ /* 0x000fe20000000000 */
[----:B------:R-:W-:Y:S01]  /*21b0*/  UMOV UR45, 0x8400490 ;  /* 0x08400490002d7882 */ /* 0x000fe20000000000 */
[----:B------:R3:W-:Y:S01]  /*21c0*/  UTCHMMA gdesc[UR16], gdesc[UR30], tmem[UR23], tmem[UR40], idesc[UR41], UPT ;  /* 0x00ff281e100075ea */ /* 0x0007e2000b800017 */
[----:B------:R3:W-:Y:S01]  /*21d0*/  UTCHMMA gdesc[UR6], gdesc[UR32], tmem[UR23], tmem[UR42], idesc[UR43], UPT ;  /* 0x00ff2a20060075ea */ /* 0x0007e2000b800017 */
[----:B------:R3:W-:Y:S01]  /*21e0*/  UTCHMMA gdesc[UR34], gdesc[UR36], tmem[UR23], tmem[UR44], idesc[UR45], UPT ;  /* 0x00ff2c24220075ea */ /* 0x0007e2000b800017 */
[----:B------:R-:W-:Y:S01]  /*21f0*/  NOP ;  /* 0x0000000000007918 */ /* 0x000fe20000000000 */
.L_x_60:
[----:B------:R-:W-:Y:S01]  /*2200*/  ELECT P0, URZ, PT ;  /* 0x0000000000ff782f */ /* 0x000fe20003800000 */
[----:B---3--:R-:W-:-:S03]  /*2210*/  UIADD3 UR6, UPT, UPT, UR28, 0x18010, URZ ;  /* 0x000180101c067890 */ /* 0x008fc6000fffe0ff */
[----:B------:R-:W-:Y:S01]  /*2220*/  ISETP.LT.U32.AND P0, PT, R10, 0x20, P0 ;  /* 0x000000200a00780c */ /* 0x000fe20000701070 */
[----:B------:R-:W-:-:S12]  /*2230*/  UMOV UR7, URZ ;  /* 0x000000ff00077c82 */ /* 0x000fd80008000000 */
[----:B------:R-:W-:Y:S01]  /*2240*/  VOTEU.ANY UP0, P0 ;  /* 0x0000000000ff7886 */ /* 0x000fe20000000100 */
[----:B------:R-:W-:-:S04]  /*2250*/  VOTEU.ANY UP1, P0 ;  /* 0x0000000000ff7886 */ /* 0x000fc80000020100 */
[----:B------:R-:W-:Y:S02]  /*2260*/  @UP0 UMOV UR6, UR6 ;  /* 0x0000000600060c82 */ /* 0x000fe40008000000 */
[----:B------:R3:W-:Y:S01]  /*2270*/  @UP1 UTCBAR [UR6], URZ ;  /* 0x000000ff060013e9 */ /* 0x0007e200080000ff */
[----:B------:R-:W-:Y:S06]  /*2280*/  BAR.SYNC.DEFER_BLOCKING 0x0 ;  /* 0x0000000000007b1d */ /* 0x000fec0000010000 */
[----:B------:R-:W5:Y:S02]  /*2290*/  SYNCS.PHASECHK.TRANS64.TRYWAIT P0, [UR28+0x18010], R2 ;  /* 0x01801002ff0075a7 */ /* 0x000f64000800111c */
[----:B---3-5:R-:W-:Y:S05]  /*22a0*/  @!P0 BRA `(.L_x_61) ;  /* 0x0000001000188947 */ /* 0x028fea0003800000 */
.L_x_73:
[----:B------:R-:W-:Y:S02]  /*22b0*/  UIADD3 UR9, UPT, UPT, UR9, 0x1, URZ ;  /* 0x0000000109097890 */ /* 0x000fe4000fffe0ff */
[----:B------:R-:W-:Y:S02]  /*22c0*/  UIADD3 UR14, UPT, UPT, UR14, 0x40, URZ ;  /* 0x000000400e0e7890 */ /* 0x000fe4000fffe0ff */
[----:B------:R-:W-:-:S04]  /*22d0*/  UISETP.NE.U32.AND UP0, UPT, UR9, 0x2, UPT ;  /* 0x000000020900788c */ /* 0x000fc8000bf05070 */
[----:B------:R-:W-:Y:S02]  /*22e0*/  USEL UR5, URZ, 0x1, UP0 ;  /* 0x00000001ff057887 */ /* 0x000fe40008000000 */
[----:B------:R-:W-:Y:S02]  /*22f0*/  USEL UR9, UR9, URZ, UP0 ;  /* 0x000000ff09097287 */ /* 0x000fe40008000000 */
[----:B--2---:R-:W-:Y:S02]  /*2300*/  UISETP.GE.AND UP0, UPT, UR14, UR29, UPT ;  /* 0x0000001d0e00728c */ /* 0x004fe4000bf06270 */
[----:B------:R-:W-:-:S07]  /*2310*/  ULOP3.LUT UR4, UR4, UR5, URZ, 0x3c, !UPT ;  /* 0x0000000504047292 */ /* 0x000fce000f8e3cff */
[----:B------:R-:W-:Y:S05]  /*2320*/  BRA.U !UP0, `(.L_x_62) ;  /* 0xfffffff908b47547 */ /* 0x000fea000b83ffff */
.L_x_55:
[----:B-----5:R-:W-:Y:S06]  /*2330*/  BAR.SYNC.DEFER_BLOCKING 0x0 ;  /* 0x0000000000007b1d */ /* 0x020fec0000010000 */
[----:B------:R-:W-:Y:S04]  /*2340*/  BSSY.RECONVERGENT B5, `(.L_x_63) ;  /* 0x0000004000057945 */ /* 0x000fe80003800200 */
[----:B------:R-:W-:Y:S05]  /*2350*/  @P3 BRA `(.L_x_64) ;  /* 0x0000000000083947 */ /* 0x000fea0003800000 */
[----:B------:R-:W2:Y:S02]  /*2360*/  SYNCS.CCTL.IV [UR8+0x18000] ;  /* 0x01800000ff0079b1 */ /* 0x000ea40008000008 */
[----:B--2---:R-:W2:Y:S02]  /*2370*/  SYNCS.CCTL.IV [UR8+0x18010] ;  /* 0x01801000ff0079b1 */ /* 0x004ea40008000008 */
.L_x_64:
[----:B------:R-:W-:Y:S05]  /*2380*/  BSYNC.RECONVERGENT B5 ;  /* 0x0000000000057941 */ /* 0x000fea0003800200 */
.L_x_63:
[----:B--2---:R-:W-:Y:S06]  /*2390*/  BAR.SYNC.DEFER_BLOCKING 0x0 ;  /* 0x0000000000007b1d */ /* 0x004fec0000010000 */
[----:B------:R-:W-:Y:S04]  /*23a0*/  BSSY.RECONVERGENT B5, `(.L_x_65) ;  /* 0x0000004000057945 */ /* 0x000fe80003800200 */
[----:B------:R-:W-:Y:S05]  /*23b0*/  @P3 BRA `(.L_x_66) ;  /* 0x0000000000083947 */ /* 0x000fea0003800000 */
[----:B------:R-:W2:Y:S02]  /*23c0*/  SYNCS.CCTL.IV [UR8+0x18008] ;  /* 0x01800800ff0079b1 */ /* 0x000ea40008000008 */
[----:B--2---:R-:W2:Y:S02]  /*23d0*/  SYNCS.CCTL.IV [UR8+0x18018] ;  /* 0x01801800ff0079b1 */ /* 0x004ea40008000008 */
.L_x_66:
[----:B------:R-:W-:Y:S05]  /*23e0*/  BSYNC.RECONVERGENT B5 ;  /* 0x0000000000057941 */ /* 0x000fea0003800200 */
.L_x_65:
[----:B------:R-:W-:Y:S01]  /*23f0*/  ULOP3.LUT UR22, UR22, 0x3, URZ, 0xc0, !UPT ;  /* 0x0000000316167892 */ /* 0x000fe2000f8ec0ff */
[C---:B------:R-:W-:Y:S01]  /*2400*/  IMAD.SHL.U32 R2, R0.reuse, 0x80, RZ ;  /* 0x0000008000027824 */ /* 0x040fe200078e00ff */
[----:B------:R-:W-:Y:S01]  /*2410*/  UMOV UR6, UR15 ;  /* 0x0000000f00067c82 */ /* 0x000fe20008000000 */
[----:B------:R-:W-:Y:S01]  /*2420*/  IMAD.SHL.U32 R3, R0, 0x10, RZ ;  /* 0x0000001000037824 */ /* 0x000fe200078e00ff */
[----:B------:R-:W-:Y:S02]  /*2430*/  ULEA UR4, UR22, UR23, 0x15 ;  /* 0x0000001716047291 */ /* 0x000fe4000f8ea8ff */
[----:B------:R-:W-:Y:S01]  /*2440*/  LOP3.LUT R0, R2, 0x3f80, RZ, 0xc0, !PT ;  /* 0x00003f8002007812 */ /* 0x000fe200078ec0ff */
[----:B------:R-:W-:Y:S01]  /*2450*/  ULEA UR5, UR22, UR19, 0x6 ;  /* 0x0000001316057291 */ /* 0x000fe2000f8e30ff */
[----:B------:R-:W-:Y:S02]  /*2460*/  ELECT P0, URZ, PT ;  /* 0x0000000000ff782f */ /* 0x000fe40003800000 */
[----:B------:R-:W-:-:S03]  /*2470*/  LOP3.LUT R0, R0, 0x70, R3, 0xf8, !PT ;  /* 0x0000007000007812 */ /* 0x000fc600078ef803 */
[----:B------:R-:W3:Y:S01]  /*2480*/  LDTM.x64 R96, tmem[UR4] ;  /* 0x00000004006079ee */ /* 0x000ee20008340000 */
[C---:B------:R-:W-:Y:S02]  /*2490*/  LOP3.LUT R2, R0.reuse, 0x10, RZ, 0x3c, !PT ;  /* 0x0000001000027812 */ /* 0x040fe400078e3cff */
[----:B------:R-:W-:Y:S02]  /*24a0*/  LOP3.LUT R3, R0, 0x20, RZ, 0x3c, !PT ;  /* 0x0000002000037812 */ /* 0x000fe400078e3cff */
[----:B---3--:R-:W-:Y:S02]  /*24b0*/  F2FP.BF16.F32.PACK_AB R160, R97, R96 ;  /* 0x0000006061a0723e */ /* 0x008fe400000010ff */
[----:B------:R-:W-:Y:S02]  /*24c0*/  F2FP.BF16.F32.PACK_AB R161, R99, R98 ;  /* 0x0000006263a1723e */ /* 0x000fe400000010ff */
[----:B------:R-:W-:Y:S02]  /*24d0*/  F2FP.BF16.F32.PACK_AB R162, R101, R100 ;  /* 0x0000006465a2723e */ /* 0x000fe400000010ff */
[----:B------:R-:W-:-:S02]  /*24e0*/  F2FP.BF16.F32.PACK_AB R163, R103, R102 ;  /* 0x0000006667a3723e */ /* 0x000fc400000010ff */
[----:B------:R-:W-:Y:S02]  /*24f0*/  F2FP.BF16.F32.PACK_AB R164, R105, R104 ;  /* 0x0000006869a4723e */ /* 0x000fe400000010ff */
[----:B------:R-:W-:Y:S02]  /*2500*/  F2FP.BF16.F32.PACK_AB R165, R107, R106 ;  /* 0x0000006a6ba5723e */ /* 0x000fe400000010ff */
[----:B------:R-:W-:Y:S02]  /*2510*/  F2FP.BF16.F32.PACK_AB R166, R109, R108 ;  /* 0x0000006c6da6723e */ /* 0x000fe400000010ff */
[----:B------:R-:W-:Y:S02]  /*2520*/  F2FP.BF16.F32.PACK_AB R167, R111, R110 ;  /* 0x0000006e6fa7723e */ /* 0x000fe400000010ff */
[----:B------:R-:W3:Y:S01]  /*2530*/  LDTM.x64 R48, tmem[UR4+0x40] ;  /* 0x00004004003079ee */ /* 0x000ee20008340000 */
[----:B------:R-:W-:Y:S02]  /*2540*/  F2FP.BF16.F32.PACK_AB R112, R113, R112 ;  /* 0x000000707170723e */ /* 0x000fe400000010ff */
[----:B------:R-:W-:-:S02]  /*2550*/  F2FP.BF16.F32.PACK_AB R120, R121, R120 ;  /* 0x000000787978723e */ /* 0x000fc400000010ff */
[----:B------:R-:W-:Y:S02]  /*2560*/  F2FP.BF16.F32.PACK_AB R128, R129, R128 ;  /* 0x000000808180723e */ /* 0x000fe400000010ff */
[----:B------:R-:W-:Y:S02]  /*2570*/  F2FP.BF16.F32.PACK_AB R113, R115, R114 ;  /* 0x000000727371723e */ /* 0x000fe400000010ff */
[----:B------:R-:W-:Y:S02]  /*2580*/  F2FP.BF16.F32.PACK_AB R121, R123, R122 ;  /* 0x0000007a7b79723e */ /* 0x000fe400000010ff */
[----:B------:R-:W-:Y:S02]  /*2590*/  F2FP.BF16.F32.PACK_AB R129, R131, R130 ;  /* 0x000000828381723e */ /* 0x000fe400000010ff */
[----:B------:R-:W-:Y:S02]  /*25a0*/  F2FP.BF16.F32.PACK_AB R114, R117, R116 ;  /* 0x000000747572723e */ /* 0x000fe400000010ff */
[----:B------:R-:W-:-:S02]  /*25b0*/  F2FP.BF16.F32.PACK_AB R115, R119, R118 ;  /* 0x000000767773723e */ /* 0x000fc400000010ff */
[----:B------:R-:W-:Y:S02]  /*25c0*/  F2FP.BF16.F32.PACK_AB R122, R125, R124 ;  /* 0x0000007c7d7a723e */ /* 0x000fe400000010ff */
[----:B------:R-:W-:Y:S02]  /*25d0*/  F2FP.BF16.F32.PACK_AB R123, R127, R126 ;  /* 0x0000007e7f7b723e */ /* 0x000fe400000010ff */
[----:B------:R-:W-:Y:S02]  /*25e0*/  F2FP.BF16.F32.PACK_AB R130, R133, R132 ;  /* 0x000000848582723e */ /* 0x000fe400000010ff */
[----:B------:R-:W-:Y:S02]  /*25f0*/  F2FP.BF16.F32.PACK_AB R136, R137, R136 ;  /* 0x000000888988723e */ /* 0x000fe400000010ff */
[----:B---3--:R-:W-:Y:S02]  /*2600*/  F2FP.BF16.F32.PACK_AB R116, R49, R48 ;  /* 0x000000303174723e */ /* 0x008fe400000010ff */
        /* <DEDUP_REMOVED lines=9> */
[----:B----4-:R-:W3:Y:S01]  /*26a0*/  LDTM.x64 R4, tmem[UR4+0x80] ;  /* 0x00008004000479ee */ /* 0x010ee20008340000 */
        /* <DEDUP_REMOVED lines=63> */
[----:B------:R-:W-:Y:S01]  /*2aa0*/  NOP ;  /* 0x0000000000007918 */ /* 0x000fe20000000000 */
[----:B--2---:R-:W-:Y:S01]  /*2ab0*/  STS.128 [R0+UR8], R160 ;  /* 0x000000a000007988 */ /* 0x004fe20008000c08 */
[----:B------:R-:W-:Y:S01]  /*2ac0*/  F2FP.BF16.F32.PACK_AB R152, R153, R152 ;  /* 0x000000989998723e */ /* 0x000fe200000010ff */
[----:B------:R-:W-:Y:S01]  /*2ad0*/  ULEA UR4, UR22, UR8, 0xe ;  /* 0x0000000816047291 */ /* 0x000fe2000f8e70ff */
[----:B------:R-:W-:Y:S01]  /*2ae0*/  F2FP.BF16.F32.PACK_AB R153, R155, R154 ;  /* 0x0000009a9b99723e */ /* 0x000fe200000010ff */
[----:B------:R-:W-:Y:S01]  /*2af0*/  STS.128 [R0+UR8+0x4000], R116 ;  /* 0x0040007400007988 */ /* 0x000fe20008000c08 */
[----:B------:R-:W-:-:S02]  /*2b00*/  F2FP.BF16.F32.PACK_AB R154, R157, R156 ;  /* 0x0000009c9d9a723e */ /* 0x000fc400000010ff */
[----:B------:R-:W-:Y:S01]  /*2b10*/  F2FP.BF16.F32.PACK_AB R155, R159, R158 ;  /* 0x0000009e9f9b723e */ /* 0x000fe200000010ff */
[----:B------:R-:W-:Y:S01]  /*2b20*/  STS.128 [R0+UR8+0x8000], R68 ;  /* 0x0080004400007988 */ /* 0x000fe20008000c08 */
[----:B---3--:R-:W-:Y:S02]  /*2b30*/  F2FP.BF16.F32.PACK_AB R4, R5, R4 ;  /* 0x000000040504723e */ /* 0x008fe400000010ff */
[----:B------:R-:W-:Y:S02]  /*2b40*/  F2FP.BF16.F32.PACK_AB R5, R7, R6 ;  /* 0x000000060705723e */ /* 0x000fe400000010ff */
[----:B------:R-:W-:Y:S02]  /*2b50*/  F2FP.BF16.F32.PACK_AB R12, R13, R12 ;  /* 0x0000000c0d0c723e */ /* 0x000fe400000010ff */
[----:B------:R-:W-:Y:S02]  /*2b60*/  F2FP.BF16.F32.PACK_AB R6, R9, R8 ;  /* 0x000000080906723e */ /* 0x000fe400000010ff */
[----:B------:R-:W-:-:S02]  /*2b70*/  F2FP.BF16.F32.PACK_AB R7, R11, R10 ;  /* 0x0000000a0b07723e */ /* 0x000fc400000010ff */
[----:B------:R-:W-:Y:S02]  /*2b80*/  F2FP.BF16.F32.PACK_AB R13, R15, R14 ;  /* 0x0000000e0f0d723e */ /* 0x000fe400000010ff */
[----:B------:R-:W-:Y:S01]  /*2b90*/  F2FP.BF16.F32.PACK_AB R20, R21, R20 ;  /* 0x000000141514723e */ /* 0x000fe200000010ff */
[----:B------:R2:W-:Y:S01]  /*2ba0*/  STS.128 [R0+UR8+0xc000], R4 ;  /* 0x00c0000400007988 */ /* 0x0005e20008000c08 */
[----:B------:R-:W-:Y:S02]  /*2bb0*/  F2FP.BF16.F32.PACK_AB R14, R17, R16 ;  /* 0x00000010110e723e */ /* 0x000fe400000010ff */
[----:B------:R-:W-:Y:S01]  /*2bc0*/  F2FP.BF16.F32.PACK_AB R15, R19, R18 ;  /* 0x00000012130f723e */ /* 0x000fe200000010ff */
[----:B------:R-:W-:Y:S01]  /*2bd0*/  STS.128 [R2+UR8], R164 ;  /* 0x000000a402007988 */ /* 0x000fe20008000c08 */
[----:B------:R-:W-:Y:S02]  /*2be0*/  F2FP.BF16.F32.PACK_AB R21, R23, R22 ;  /* 0x000000161715723e */ /* 0x000fe400000010ff */
[----:B------:R-:W-:Y:S01]  /*2bf0*/  F2FP.BF16.F32.PACK_AB R22, R25, R24 ;  /* 0x000000181916723e */ /* 0x000fe200000010ff */
[----:B------:R-:W-:Y:S01]  /*2c00*/  STS.128 [R2+UR8+0x4000], R124 ;  /* 0x0040007c02007988 */ /* 0x000fe20008000c08 */
[----:B------:R-:W-:-:S02]  /*2c10*/  F2FP.BF16.F32.PACK_AB R23, R27, R26 ;  /* 0x0000001a1b17723e */ /* 0x000fc400000010ff */
[----:B------:R-:W-:Y:S01]  /*2c20*/  F2FP.BF16.F32.PACK_AB R28, R29, R28 ;  /* 0x0000001c1d1c723e */ /* 0x000fe200000010ff */
[----:B------:R-:W-:Y:S01]  /*2c30*/  STS.128 [R2+UR8+0x8000], R76 ;  /* 0x0080004c02007988 */ /* 0x000fe20008000c08 */
[----:B------:R-:W-:Y:S02]  /*2c40*/  F2FP.BF16.F32.PACK_AB R29, R31, R30 ;  /* 0x0000001e1f1d723e */ /* 0x000fe400000010ff */
[----:B------:R-:W-:Y:S01]  /*2c50*/  F2FP.BF16.F32.PACK_AB R36, R37, R36 ;  /* 0x000000242524723e */ /* 0x000fe200000010ff */
[----:B------:R3:W-:Y:S01]  /*2c60*/  STS.128 [R2+UR8+0xc000], R12 ;  /* 0x00c0000c02007988 */ /* 0x0007e20008000c08 */
[----:B------:R-:W-:Y:S02]  /*2c70*/  F2FP.BF16.F32.PACK_AB R30, R33, R32 ;  /* 0x00000020211e723e */ /* 0x000fe400000010ff */
[----:B------:R-:W-:Y:S01]  /*2c80*/  F2FP.BF16.F32.PACK_AB R31, R35, R34 ;  /* 0x00000022231f723e */ /* 0x000fe200000010ff */
[----:B------:R-:W-:Y:S01]  /*2c90*/  STS.128 [R3+UR8], R112 ;  /* 0x0000007003007988 */ /* 0x000fe20008000c08 */
[----:B------:R-:W-:-:S02]  /*2ca0*/  F2FP.BF16.F32.PACK_AB R37, R39, R38 ;  /* 0x000000262725723e */ /* 0x000fc400000010ff */
[----:B------:R-:W-:Y:S01]  /*2cb0*/  F2FP.BF16.F32.PACK_AB R44, R45, R44 ;  /* 0x0000002c2d2c723e */ /* 0x000fe200000010ff */
[----:B------:R-:W-:Y:S01]  /*2cc0*/  STS.128 [R3+UR8+0x4000], R132 ;  /* 0x0040008403007988 */ /* 0x000fe20008000c08 */
[----:B------:R-:W-:Y:S02]  /*2cd0*/  LOP3.LUT R8, R0, 0x30, RZ, 0x3c, !PT ;  /* 0x0000003000087812 */ /* 0x000fe400078e3cff */
[----:B------:R-:W-:Y:S01]  /*2ce0*/  F2FP.BF16.F32.PACK_AB R38, R41, R40 ;  /* 0x000000282926723e */ /* 0x000fe200000010ff */
[----:B------:R-:W-:Y:S01]  /*2cf0*/  STS.128 [R3+UR8+0x8000], R84 ;  /* 0x0080005403007988 */ /* 0x000fe20008000c08 */
[----:B------:R-:W-:Y:S02]  /*2d00*/  F2FP.BF16.F32.PACK_AB R39, R43, R42 ;  /* 0x0000002a2b27723e */ /* 0x000fe400000010ff */
[----:B------:R-:W-:Y:S01]  /*2d10*/  F2FP.BF16.F32.PACK_AB R45, R47, R46 ;  /* 0x0000002e2f2d723e */ /* 0x000fe200000010ff */
[----:B------:R4:W-:Y:S01]  /*2d20*/  STS.128 [R3+UR8+0xc000], R20 ;  /* 0x00c0001403007988 */ /* 0x0009e20008000c08 */
[----:B------:R-:W-:-:S02]  /*2d30*/  F2FP.BF16.F32.PACK_AB R52, R53, R52 ;  /* 0x000000343534723e */ /* 0x000fc400000010ff */
[C---:B--2---:R-:W-:Y:S01]  /*2d40*/  LOP3.LUT R4, R0.reuse, 0x40, RZ, 0x3c, !PT ;  /* 0x0000004000047812 */ /* 0x044fe200078e3cff */
[----:B------:R2:W-:Y:S01]  /*2d50*/  STS.128 [R8+UR8], R120 ;  /* 0x0000007808007988 */ /* 0x0005e20008000c08 */
[----:B------:R-:W-:Y:S02]  /*2d60*/  F2FP.BF16.F32.PACK_AB R46, R49, R48 ;  /* 0x00000030312e723e */ /* 0x000fe400000010ff */
[----:B------:R-:W-:Y:S01]  /*2d70*/  F2FP.BF16.F32.PACK_AB R47, R51, R50 ;  /* 0x00000032332f723e */ /* 0x000fe200000010ff */
[----:B------:R2:W-:Y:S01]  /*2d80*/  STS.128 [R8+UR8+0x4000], R72 ;  /* 0x0040004808007988 */ /* 0x0005e20008000c08 */
[----:B------:R-:W-:Y:S02]  /*2d90*/  F2FP.BF16.F32.PACK_AB R53, R55, R54 ;  /* 0x000000363735723e */ /* 0x000fe400000010ff */
[----:B------:R-:W-:Y:S01]  /*2da0*/  F2FP.BF16.F32.PACK_AB R60, R61, R60 ;  /* 0x0000003c3d3c723e */ /* 0x000fe200000010ff */
[----:B------:R2:W-:Y:S01]  /*2db0*/  STS.128 [R8+UR8+0x8000], R92 ;  /* 0x0080005c08007988 */ /* 0x0005e20008000c08 */
[----:B---3--:R-:W-:-:S02]  /*2dc0*/  LOP3.LUT R2, R0, 0x50, RZ, 0x3c, !PT ;  /* 0x0000005000027812 */ /* 0x008fc400078e3cff */
[----:B------:R-:W-:Y:S01]  /*2dd0*/  F2FP.BF16.F32.PACK_AB R54, R57, R56 ;  /* 0x000000383936723e */ /* 0x000fe200000010ff */
[----:B------:R2:W-:Y:S01]  /*2de0*/  STS.128 [R8+UR8+0xc000], R28 ;  /* 0x00c0001c08007988 */ /* 0x0005e20008000c08 */
[----:B------:R-:W-:Y:S02]  /*2df0*/  F2FP.BF16.F32.PACK_AB R55, R59, R58 ;  /* 0x0000003a3b37723e */ /* 0x000fe400000010ff */
[----:B------:R-:W-:Y:S01]  /*2e00*/  F2FP.BF16.F32.PACK_AB R61, R63, R62 ;  /* 0x0000003e3f3d723e */ /* 0x000fe200000010ff */
[----:B------:R2:W-:Y:S01]  /*2e10*/  STS.128 [R4+UR8], R128 ;  /* 0x0000008004007988 */ /* 0x0005e20008000c08 */
[----:B----4-:R-:W-:Y:S02]  /*2e20*/  LOP3.LUT R3, R0, 0x60, RZ, 0x3c, !PT ;  /* 0x0000006000037812 */ /* 0x010fe400078e3cff */
[----:B------:R-:W-:Y:S01]  /*2e30*/  F2FP.BF16.F32.PACK_AB R62, R65, R64 ;  /* 0x00000040413e723e */ /* 0x000fe200000010ff */
[----:B------:R2:W-:Y:S01]  /*2e40*/  STS.128 [R4+UR8+0x4000], R80 ;  /* 0x0040005004007988 */ /* 0x0005e20008000c08 */
[----:B------:R-:W-:-:S02]  /*2e50*/  F2FP.BF16.F32.PACK_AB R63, R67, R66 ;  /* 0x00000042433f723e */ /* 0x000fc400000010ff */
[----:B------:R-:W-:Y:S01]  /*2e60*/  LOP3.LUT R0, R0, 0x70, RZ, 0x3c, !PT ;  /* 0x0000007000007812 */ /* 0x000fe200078e3cff */
[----:B------:R2:W-:Y:S04]  /*2e70*/  STS.128 [R4+UR8+0x8000], R100 ;  /* 0x0080006404007988 */ /* 0x0005e80008000c08 */
[----:B------:R2:W-:Y:S04]  /*2e80*/  STS.128 [R4+UR8+0xc000], R36 ;  /* 0x00c0002404007988 */ /* 0x0005e80008000c08 */
[----:B------:R2:W-:Y:S04]  /*2e90*/  STS.128 [R2+UR8], R136 ;  /* 0x0000008802007988 */ /* 0x0005e80008000c08 */
[----:B------:R2:W-:Y:S04]  /*2ea0*/  STS.128 [R2+UR8+0x4000], R88 ;  /* 0x0040005802007988 */ /* 0x0005e80008000c08 */
        /* <DEDUP_REMOVED lines=9> */
[----:B------:R2:W-:Y:S01]  /*2f40*/  STS.128 [R0+UR8+0xc000], R60 ;  /* 0x00c0003c00007988 */ /* 0x0005e20008000c08 */
[----:B------:R3:W-:Y:S06]  /*2f50*/  MEMBAR.ALL.CTA ;  /* 0x0000000000007992 */ /* 0x0007ec0000008000 */
[----:B---3--:R-:W3:Y:S02]  /*2f60*/  FENCE.VIEW.ASYNC.S ;  /* 0x00000000000073c6 */ /* 0x008ee40000000000 */
[----:B---3--:R-:W-:Y:S06]  /*2f70*/  BAR.SYNC.DEFER_BLOCKING 0x0 ;  /* 0x0000000000007b1d */ /* 0x008fec0000010000 */
[----:B------:R2:W-:Y:S01]  /*2f80*/  UTMASTG.2D [UR4], [UR20] ;  /* 0x00000004140073b5 */ /* 0x0005e20008008000 */
[----:B------:R0:W-:Y:S01]  /*2f90*/  UTMACMDFLUSH ;  /* 0x00000000000079b7 */ /* 0x0001e20000000000 */
[----:B------:R-:W-:-:S04]  /*2fa0*/  DEPBAR.LE SB0, 0x0 ;  /* 0x000080000000791a */ /* 0x000fc80000000000 */
[----:B------:R-:W-:Y:S08]  /*2fb0*/  BAR.SYNC.DEFER_BLOCKING 0x0 ;  /* 0x0000000000007b1d */ /* 0x000ff00000010000 */
[----:B------:R-:W-:Y:S06]  /*2fc0*/  BAR.SYNC.DEFER_BLOCKING 0x0 ;  /* 0x0000000000007b1d */ /* 0x000fec0000010000 */
[----:B--2---:R-:W-:Y:S05]  /*2fd0*/  @P2 BRA `(.L_x_67) ;  /* 0x0000000000a02947 */ /* 0x004fea0003800000 */
[----:B------:R-:W2:Y:S01]  /*2fe0*/  S2UR UR5, SR_CgaCtaId ;  /* 0x00000000000579c3 */ /* 0x000ea20000008800 */
[----:B------:R-:W-:Y:S01]  /*2ff0*/  NOP ;  /* 0x0000000000007918 */ /* 0x000fe20000000000 */
[----:B------:R-:W-:Y:S01]  /*3000*/  UMOV UR4, 0x50 ;  /* 0x0000005000047882 */ /* 0x000fe20000000000 */
[----:B------:R-:W-:Y:S02]  /*3010*/  IMAD.U32 R0, RZ, RZ, UR23 ;  /* 0x00000017ff007e24 */ /* 0x000fe4000f8e00ff */
[----:B------:R-:W-:Y:S02]  /*3020*/  IMAD.MOV.U32 R3, RZ, RZ, 0xff ;  /* 0x000000ffff037424 */ /* 0x000fe400078e00ff */
[----:B------:R-:W-:Y:S01]  /*3030*/  IMAD.MOV.U32 R7, RZ, RZ, 0x1 ;  /* 0x00000001ff077424 */ /* 0x000fe200078e00ff */
[----:B------:R-:W-:-:S04]  /*3040*/  LOP3.LUT R0, R0, 0xffff, RZ, 0xc0, !PT ;  /* 0x0000ffff00007812 */ /* 0x000fc800078ec0ff */
[----:B------:R-:W-:-:S05]  /*3050*/  SHF.R.U32.HI R0, RZ, 0x5, R0 ;  /* 0x00000005ff007819 */ /* 0x000fca0000011600 */
[----:B------:R-:W-:Y:S01]  /*3060*/  VIADD R2, R0, 0x10 ;  /* 0x0000001000027836 */ /* 0x000fe20000000000 */
[----:B------:R-:W-:Y:S01]  /*3070*/  SHF.L.U32 R0, R3, R0, RZ ;  /* 0x0000000003007219 */ /* 0x000fe200000006ff */
[----:B--2---:R-:W-:-:S03]  /*3080*/  ULEA UR6, UR5, UR4, 0x18 ;  /* 0x0000000405067291 */ /* 0x004fc6000f8ec0ff */
[----:B------:R-:W-:-:S04]  /*3090*/  SHF.L.U32 R3, R7, R2, RZ ;  /* 0x0000000207037219 */ /* 0x000fc800000006ff */
[----:B------:R-:W-:Y:S02]  /*30a0*/  LOP3.LUT R0, R3, R0, RZ, 0xfc, !PT ;  /* 0x0000000003007212 */ /* 0x000fe400078efcff */
[----:B------:R-:W2:Y:S02]  /*30b0*/  LDS R5, [UR6] ;  /* 0x00000006ff057984 */ /* 0x000ea40008000800 */
[C---:B------:R-:W-:Y:S02]  /*30c0*/  LOP3.LUT R2, R0.reuse, 0xffff, RZ, 0xc0, !PT ;  /* 0x0000ffff00027812 */ /* 0x040fe400078ec0ff */
[----:B--2---:R-:W-:-:S04]  /*30d0*/  LOP3.LUT R3, R0, 0xffff, R5, 0x80, !PT ;  /* 0x0000ffff00037812 */ /* 0x004fc800078e8005 */
[----:B------:R-:W-:-:S13]  /*30e0*/  ISETP.NE.AND P0, PT, R3, R2, PT ;  /* 0x000000020300720c */ /* 0x000fda0003f05270 */
[----:B------:R-:W-:Y:S05]  /*30f0*/  @P0 BRA `(.L_x_68) ;  /* 0x0000000000500947 */ /* 0x000fea0003800000 */
[----:B------:R-:W-:Y:S02]  /*3100*/  SHF.R.U32.HI R5, RZ, 0x10, R5 ;  /* 0x00000010ff057819 */ /* 0x000fe40000011605 */
[----:B------:R-:W-:-:S04]  /*3110*/  SHF.R.U32.HI R2, RZ, 0x10, R0 ;  /* 0x00000010ff027819 */ /* 0x000fc80000011600 */
[----:B------:R-:W-:-:S04]  /*3120*/  LOP3.LUT R5, R5, R2, RZ, 0xc0, !PT ;  /* 0x0000000205057212 */ /* 0x000fc800078ec0ff */
[----:B------:R-:W-:-:S13]  /*3130*/  ISETP.NE.AND P0, PT, R5, R2, PT ;  /* 0x000000020500720c */ /* 0x000fda0003f05270 */
[----:B------:R-:W-:Y:S05]  /*3140*/  @P0 BRA `(.L_x_69) ;  /* 0x0000000000300947 */ /* 0x000fea0003800000 */
[----:B------:R-:W-:Y:S01]  /*3150*/  R2UR UR4, R0 ;  /* 0x00000000000472ca */ /* 0x000fe200000e0000 */
[----:B------:R-:W-:Y:S01]  /*3160*/  VOTEU.ANY UR5, UPT, PT ;  /* 0x0000000000057886 */ /* 0x000fe200038e0100 */
[----:B------:R-:W2:Y:S01]  /*3170*/  S2R R0, SR_LANEID ;  /* 0x0000000000007919 */ /* 0x000ea20000000000 */
[----:B------:R-:W-:-:S10]  /*3180*/  UFLO.U32 UR5, UR5 ;  /* 0x00000005000572bd */ /* 0x000fd400080e0000 */
[----:B------:R-:W-:-:S06]  /*3190*/  ULOP3.LUT UR4, URZ, UR4, URZ, 0x33, !UPT ;  /* 0x00000004ff047292 */ /* 0x000fcc000f8e33ff */
[----:B------:R-:W-:-:S04]  /*31a0*/  IMAD.U32 R2, RZ, RZ, UR4 ;  /* 0x00000004ff027e24 */ /* 0x000fc8000f8e00ff */
[----:B------:R-:W3:Y:S02]  /*31b0*/  REDUX UR7, R2 ;  /* 0x00000000020773c4 */ /* 0x000ee40000000000 */
[----:B------:R4:W-:Y:S01]  /*31c0*/  UTCATOMSWS.AND URZ, UR4 ;  /* 0x0000000400ff79e3 */ /* 0x0009e20008000000 */
[----:B--2---:R-:W-:Y:S01]  /*31d0*/  ISETP.EQ.U32.AND P0, PT, R0, UR5, PT ;  /* 0x0000000500007c0c */ /* 0x004fe2000bf02070 */
[----:B---3--:R-:W-:-:S12]  /*31e0*/  IMAD.U32 R0, RZ, RZ, UR7 ;  /* 0x00000007ff007e24 */ /* 0x008fd8000f8e00ff */
[----:B------:R4:W-:Y:S01]  /*31f0*/  @P0 ATOMS.AND RZ, [UR6], R0 ;  /* 0x00000000ffff098c */ /* 0x0009e2000a800006 */
[----:B------:R-:W-:Y:S05]  /*3200*/  BRA `(.L_x_67) ;  /* 0x0000000000147947 */ /* 0x000fea0003800000 */
.L_x_69:
[----:B------:R-:W-:-:S07]  /*3210*/  MOV R2, 0x3230 ;  /* 0x0000323000027802 */ /* 0x000fce0000000f00 */
[----:B-1----:R-:W-:Y:S05]  /*3220*/  CALL.REL.NOINC `($__internal_0_$__cuda_sm10x_tcgen05_guardrail_trap_col_being_dealloced_not_returned_by_alloc) ;  /* 0x0000000000447944 */ /* 0x002fea0003c00000 */
[----:B------:R-:W-:Y:S05]  /*3230*/  BRA `(.L_x_67) ;  /* 0x0000000000087947 */ /* 0x000fea0003800000 */
.L_x_68:
[----:B------:R-:W-:-:S07]  /*3240*/  MOV R2, 0x3260 ;  /* 0x0000326000027802 */ /* 0x000fce0000000f00 */
[----:B-1----:R-:W-:Y:S05]  /*3250*/  CALL.REL.NOINC `($__internal_2_$__cuda_sm10x_tcgen05_guardrail_trap_unallocated_columns_being_dealloced) ;  /* 0x0000000000507944 */ /* 0x002fea0003c00000 */
.L_x_67:
[----:B------:R-:W-:Y:S01]  /*3260*/  NOP ;  /* 0x0000000000007918 */ /* 0x000fe20000000000 */
[----:B----4-:R-:W-:Y:S05]  /*3270*/  EXIT ;  /* 0x000000000000794d */ /* 0x010fea0003800000 */
.L_x_56:
[----:B------:R-:W2:Y:S02]  /*3280*/  SYNCS.PHASECHK.TRANS64.TRYWAIT P0, [UR8+0x18000], RZ ;  /* 0x018000ffff0075a7 */ /* 0x000ea40008001108 */
[----:B--2---:R-:W-:Y:S05]  /*3290*/  @!P0 BRA `(.L_x_56) ;  /* 0xfffffffc00f88947 */ /* 0x004fea000383ffff */
[----:B------:R-:W-:Y:S05]  /*32a0*/  BRA `(.L_x_70) ;  /* 0xffffffe800187947 */ /* 0x000fea000383ffff */
.L_x_58:
[----:B------:R-:W2:Y:S02]  /*32b0*/  SYNCS.PHASECHK.TRANS64.TRYWAIT P1, [UR8+0x18010], RZ ;  /* 0x018010ffff0075a7 */ /* 0x000ea40008021108 */
[----:B--2---:R-:W-:Y:S05]  /*32c0*/  @!P1 BRA `(.L_x_58) ;  /* 0xfffffffc00f89947 */ /* 0x004fea000383ffff */
[----:B------:R-:W-:Y:S05]  /*32d0*/  BRA `(.L_x_71) ;  /* 0xffffffe800b47947 */ /* 0x000fea000383ffff */
.L_x_59:
[----:B------:R-:W3:Y:S02]  /*32e0*/  SYNCS.PHASECHK.TRANS64.TRYWAIT P0, [UR28+0x18000], R2 ;  /* 0x01800002ff0075a7 */ /* 0x000ee4000800111c */
[----:B---3--:R-:W-:Y:S05]  /*32f0*/  @!P0 BRA `(.L_x_59) ;  /* 0xfffffffc00f88947 */ /* 0x008fea000383ffff */
[----:B------:R-:W-:Y:S05]  /*3300*/  BRA `(.L_x_72) ;  /* 0xffffffec00347947 */ /* 0x000fea000383ffff */
.L_x_61:
[----:B------:R-:W3:Y:S02]  /*3310*/  SYNCS.PHASECHK.TRANS64.TRYWAIT P0, [UR28+0x18010], R2 ;  /* 0x01801002ff0075a7 */ /* 0x000ee4000800111c */
[----:B---3--:R-:W-:Y:S05]  /*3320*/  @!P0 BRA `(.L_x_61) ;  /* 0xfffffffc00f88947 */ /* 0x008fea000383ffff */
[----:B------:R-:W-:Y:S05]  /*3330*/  BRA `(.L_x_73) ;  /* 0xffffffec00dc7947 */ /* 0x000fea000383ffff */
        .weak           $__internal_0_$__cuda_sm10x_tcgen05_guardrail_trap_col_being_dealloced_not_returned_by_alloc
        .type           $__internal_0_$__cuda_sm10x_tcgen05_guardrail_trap_col_being_dealloced_not_returned_by_alloc,@function
        .size           $__internal_0_$__cuda_sm10x_tcgen05_guardrail_trap_col_being_dealloced_not_returned_by_alloc,($__internal_1_$__cuda_sm10x_tcgen05_guardrail_trap_phase_invalid_during_alloc - $__internal_0_$__cuda_sm10x_tcgen05_guardrail_trap_col_being_dealloced_not_returned_by_alloc)
$__internal_0_$__cuda_sm10x_tcgen05_guardrail_trap_col_being_dealloced_not_returned_by_alloc:
[----:B------:R-:W-:Y:S05]  /*3340*/  BPT.TRAP 0x1 ;  /* 0x000000040000795c */ /* 0x000fea0000300000 */
[----:B------:R-:W-:-:S04]  /*3350*/  IMAD.MOV.U32 R3, RZ, RZ, 0x0 ;  /* 0x00000000ff037424 */ /* 0x000fc800078e00ff */
[----:B------:R-:W-:Y:S05]  /*3360*/  RET.REL.NODEC R2 `(gluon_tcgen05) ;  /* 0xffffffcc02247950 */ /* 0x000fea0003c3ffff */
        .weak           $__internal_1_$__cuda_sm10x_tcgen05_guardrail_trap_phase_invalid_during_alloc
        .type           $__internal_1_$__cuda_sm10x_tcgen05_guardrail_trap_phase_invalid_during_alloc,@function
        .size           $__internal_1_$__cuda_sm10x_tcgen05_guardrail_trap_phase_invalid_during_alloc,($__internal_2_$__cuda_sm10x_tcgen05_guardrail_trap_unallocated_columns_being_dealloced - $__internal_1_$__cuda_sm10x_tcgen05_guardrail_trap_phase_invalid_during_alloc)
$__internal_1_$__cuda_sm10x_tcgen05_guardrail_trap_phase_invalid_during_alloc:
[----:B------:R-:W-:Y:S05]  /*3370*/  BPT.TRAP 0x1 ;  /* 0x000000040000795c */ /* 0x000fea0000300000 */
[----:B------:R-:W-:-:S04]  /*3380*/  IMAD.MOV.U32 R3, RZ, RZ, 0x0 ;  /* 0x00000000ff037424 */ /* 0x000fc800078e00ff */
[----:B------:R-:W-:Y:S05]  /*3390*/  RET.REL.NODEC R2 `(gluon_tcgen05) ;  /* 0xffffffcc02187950 */ /* 0x000fea0003c3ffff */
        .weak           $__internal_2_$__cuda_sm10x_tcgen05_guardrail_trap_unallocated_columns_being_dealloced
        .type           $__internal_2_$__cuda_sm10x_tcgen05_guardrail_trap_unallocated_columns_being_dealloced,@function
        .size           $__internal_2_$__cuda_sm10x_tcgen05_guardrail_trap_unallocated_columns_being_dealloced,(.L_x_77 - $__internal_2_$__cuda_sm10x_tcgen05_guardrail_trap_unallocated_columns_being_dealloced)
$__internal_2_$__cuda_sm10x_tcgen05_guardrail_trap_unallocated_columns_being_dealloced:
[----:B------:R-:W-:Y:S05]  /*33a0*/  BPT.TRAP 0x1 ;  /* 0x000000040000795c */ /* 0x000fea0000300000 */
[----:B------:R-:W-:-:S04]  /*33b0*/  IMAD.MOV.U32 R3, RZ, RZ, 0x0 ;  /* 0x00000000ff037424 */ /* 0x000fc800078e00ff */
[----:B------:R-:W-:Y:S05]  /*33c0*/  RET.REL.NODEC R2 `(gluon_tcgen05) ;  /* 0xffffffcc020c7950 */ /* 0x000fea0003c3ffff */
.L_x_74:
[----:B------:R-:W-:-:S00]  /*33d0*/  BRA `(.L_x_74) ;  /* 0xfffffffc00fc7947 */ /* 0x000fc0000383ffff */
[----:B------:R-:W-:-:S00]  /*33e0*/  NOP ;  /* 0x0000000000007918 */ /* 0x000fc00000000000 */
        /* <DEDUP_REMOVED lines=9> */
.L_x_77:


//--------------------- .nv.shared.gluon_tcgen05  --------------------------
	.section	.nv.shared.gluon_tcgen05,"aw",@nobits
	.sectionflags	@""
	.align	16
	.zero		1024


//--------------------- .nv.shared.reserved.0     --------------------------
	.section	.nv.shared.reserved.0,"aw",@nobits
	.align	8
	.weak		__nv_reservedSMEM_offset_0_alias
	.size		__nv_reservedSMEM_offset_0_alias, 0, 64
	.other		__nv_reservedSMEM_offset_0_alias,@"STO_CUDA_RESERVED_SHARED STV_DEFAULT"
__nv_reservedSMEM_offset_0_alias:
	.zero		0
.nv.shared.reserved.0:
	.zero		64
	.weak		__nv_reservedSMEM_allocation_phase
	.type		__nv_reservedSMEM_allocation_phase,@object
	.size		__nv_reservedSMEM_allocation_phase,(.L_0 - __nv_reservedSMEM_allocation_phase)
__nv_reservedSMEM_allocation_phase:
	.zero		1
.L_0:
	.zero		7
	.weak		__nv_reservedSMEM_devtool_atexit_pc
	.type		__nv_reservedSMEM_devtool_atexit_pc,@object
	.size		__nv_reservedSMEM_devtool_atexit_pc,(__nv_reservedSMEM_allocation_mask - __nv_reservedSMEM_devtool_atexit_pc)
__nv_reservedSMEM_devtool_atexit_pc:
	.zero		8
	.weak		__nv_reservedSMEM_allocation_mask
	.type		__nv_reservedSMEM_allocation_mask,@object
	.size		__nv_reservedSMEM_allocation_mask,(.L_2 - __nv_reservedSMEM_allocation_mask)
__nv_reservedSMEM_allocation_mask:
	.zero		4
.L_2:


//--------------------- .nv.constant0.gluon_tcgen05 --------------------------
	.section	.nv.constant0.gluon_tcgen05,"a",@progbits
	.sectionflags	@""
	.align	4
.nv.constant0.gluon_tcgen05:
	.zero		976


//--------------------- SYMBOLS --------------------------

	.type		.nv.reservedSmem.offset0,@object
	.size		.nv.reservedSmem.offset0,0x4
	.type		.nv.reservedSmem.cap,@object
	.size		.nv.reservedSmem.cap,0x4
